// auto-generated by cutlass_sweep.gemm — config: {"arch": "sm_100", "cluster_m": 1, "cluster_n": 1, "dtype": "e4m3", "dtype_b": "e4m3", "layout": "nt", "stages": 6, "tile_k": 32, "tile_m": 64, "tile_n": 128}
#include "cutlass/cutlass.h"
#include "cutlass/gemm/collective/collective_builder.hpp"
#include "cutlass/gemm/device/gemm_universal_adapter.h"
#include "cutlass/gemm/kernel/gemm_universal.hpp"
#include "cutlass/epilogue/collective/collective_builder.hpp"

using ElemA = cutlass::float_e4m3_t;
using ElemB = cutlass::float_e4m3_t;
using ElemCD = cutlass::float_e4m3_t;
using Acc  = float;
using TileShape    = cute::Shape<cute::_64, cute::_128, cute::_32>;
using ClusterShape = cute::Shape<cute::_1, cute::_1, cute::_1>;

using CollectiveEpilogue = typename cutlass::epilogue::collective::CollectiveBuilder<
    cutlass::arch::Sm100, cutlass::arch::OpClassTensorOp,
    TileShape, ClusterShape,
    cutlass::epilogue::collective::EpilogueTileAuto,
    Acc, Acc,
    ElemCD, cutlass::layout::RowMajor, 128 / cutlass::sizeof_bits<ElemCD>::value,
    ElemCD, cutlass::layout::RowMajor, 128 / cutlass::sizeof_bits<ElemCD>::value,
    cutlass::epilogue::collective::EpilogueScheduleAuto
  >::CollectiveOp;

using CollectiveMainloop = typename cutlass::gemm::collective::CollectiveBuilder<
    cutlass::arch::Sm100, cutlass::arch::OpClassTensorOp,
    ElemA, cutlass::layout::RowMajor, 128 / cutlass::sizeof_bits<ElemA>::value,
    ElemB, cutlass::layout::ColumnMajor, 128 / cutlass::sizeof_bits<ElemB>::value,
    Acc,
    TileShape, ClusterShape,
    cutlass::gemm::collective::StageCount<6>,
    cutlass::gemm::collective::KernelScheduleAuto
  >::CollectiveOp;

using GemmKernel = cutlass::gemm::kernel::GemmUniversal<
    cute::Shape<int,int,int,int>,
    CollectiveMainloop,
    CollectiveEpilogue
>;
using Gemm = cutlass::gemm::device::GemmUniversalAdapter<GemmKernel>;

// Force the device kernel symbol into the cubin without needing a host main.
auto* _anchor = &cutlass::device_kernel<GemmKernel>;


// ===== COMPILED SASS (sm_100a) =====

	.target	sm_100a

	.elftype	@"ET_EXEC"


//--------------------- .note.nv.tkinfo           --------------------------
	.section	.note.nv.tkinfo,"",@"SHT_NOTE"
	.sectionflags	@"SHF_NOTE_NV_TKINFO"
	.tkinfo
        /*0018*/ 	.word	0x00000002
        /*0030*/ 	.string	""
        /*0030*/ 	.string	"ptxas"
        /*0030*/ 	.string	"Cuda compilation tools, release 13.0, V13.0.88"
        /*0030*/ 	.string	"Build cuda_13.0.r13.0/compiler.36424714_0"
        /*0030*/ 	.string	"-arch sm_100a -m 64 "



//--------------------- .note.nv.cuinfo           --------------------------
	.section	.note.nv.cuinfo,"",@"SHT_NOTE"
	.sectionflags	@"SHF_NOTE_NV_CUINFO"
        /*0018*/ 	.short	0x0002
        /*001a*/ 	.short	0x0064
        /*001c*/ 	.short	0x0082
	.zero		2


//--------------------- .nv.info                  --------------------------
	.section	.nv.info,"",@"SHT_CUDA_INFO"
	.align	4


	//----- nvinfo : EIATTR_REGCOUNT
	.align		4
        /*0000*/ 	.byte	0x04, 0x2f
        /*0002*/ 	.short	(.L_19 - .L_18)
	.align		4
.L_18:
        /*0004*/ 	.word	index@(_ZN7cutlass13device_kernelINS_4gemm6kernel13GemmUniversalIN4cute5tupleIJiiiiEEENS1_10collective13CollectiveMmaINS1_35MainloopSm100TmaUmmaWarpSpecializedILi6ELi2ELi4ENS5_IJNS4_1CILi1EEESB_SB_EEEEENS5_IJNSA_ILi64EEENSA_ILi128EEENSA_ILi32EEEEEENS_12float_e4m3_tENS5_IJlSB_lEEESI_SJ_NS4_8TiledMMAINS4_8MMA_AtomIJNS4_10MMA_TraitsINS4_19SM100_MMA_F8F6F4_SSEJSI_SI_fSE_SF_NS4_17integral_constantINS4_4UMMA5MajorELSQ_0EEESR_NSO_INSP_7ScaleInELSS_0EEEST_EEEEEENS4_6LayoutISC_NS5_IJNSA_ILi0EEESX_SX_EEEEENS5_IJNS4_10UnderscoreES10_S10_EEEEENS4_13SM90_TMA_LOADENS4_14ComposedLayoutINS4_7SwizzleILi1ELi4ELi3EEENS4_18smem_ptr_flag_bitsILi8EEENSW_INS5_IJNSA_ILi8EEESG_EEENS5_IJSG_SB_EEEEEEEvNS4_8identityES13_S1D_vS1E_EENS_8epilogue10collective18CollectiveEpilogueINS1G_23Sm100TmaWarpSpecializedILi2ELi2ELi32ELb0ELb0EEEJSH_NS5_IJNSW_ISE_SB_EES1L_EEESI_SJ_SI_SJ_NS1G_6fusion15FusionCallbacksIS1K_NS1N_17LinearCombinationISI_fSI_fLNS_15FloatRoundStyleE2EEESH_S1M_JEEENS4_5SM1004TMEM4LOAD26SM100_TMEM_LOAD_16dp32b32xES13_NS14_INS15_ILi2ELi4ELi3EEES18_NSW_INS5_IJS19_SE_EEENS5_IJSE_SB_EEEEEEENS4_39AutoVectorizingCopyWithAssumedAlignmentILi128EEENS4_14SM90_TMA_STOREES21_S23_S23_EEEvvEEEEvNT_6ParamsE)
        /*0008*/ 	.word	0x00000080


	//----- nvinfo : EIATTR_FRAME_SIZE
	.align		4
.L_19:
        /*000c*/ 	.byte	0x04, 0x11
        /*000e*/ 	.short	(.L_21 - .L_20)
	.align		4
.L_20:
        /*0010*/ 	.word	index@($__internal_2_$__cuda_sm10x_tcgen05_guardrail_trap_unallocated_columns_being_dealloced)
        /*0014*/ 	.word	0x00000000


	//----- nvinfo : EIATTR_FRAME_SIZE
	.align		4
.L_21:
        /*0018*/ 	.byte	0x04, 0x11
        /*001a*/ 	.short	(.L_23 - .L_22)
	.align		4
.L_22:
        /*001c*/ 	.word	index@($__internal_1_$__cuda_sm10x_tcgen05_guardrail_trap_phase_invalid_during_alloc)
        /*0020*/ 	.word	0x00000000


	//----- nvinfo : EIATTR_FRAME_SIZE
	.align		4
.L_23:
        /*0024*/ 	.byte	0x04, 0x11
        /*0026*/ 	.short	(.L_25 - .L_24)
	.align		4
.L_24:
        /*0028*/ 	.word	index@($__internal_0_$__cuda_sm10x_tcgen05_guardrail_trap_col_being_dealloced_not_returned_by_alloc)
        /*002c*/ 	.word	0x00000000


	//----- nvinfo : EIATTR_FRAME_SIZE
	.align		4
.L_25:
        /*0030*/ 	.byte	0x04, 0x11
        /*0032*/ 	.short	(.L_27 - .L_26)
	.align		4
.L_26:
        /*0034*/ 	.word	index@(_ZN7cutlass13device_kernelINS_4gemm6kernel13GemmUniversalIN4cute5tupleIJiiiiEEENS1_10collective13CollectiveMmaINS1_35MainloopSm100TmaUmmaWarpSpecializedILi6ELi2ELi4ENS5_IJNS4_1CILi1EEESB_SB_EEEEENS5_IJNSA_ILi64EEENSA_ILi128EEENSA_ILi32EEEEEENS_12float_e4m3_tENS5_IJlSB_lEEESI_SJ_NS4_8TiledMMAINS4_8MMA_AtomIJNS4_10MMA_TraitsINS4_19SM100_MMA_F8F6F4_SSEJSI_SI_fSE_SF_NS4_17integral_constantINS4_4UMMA5MajorELSQ_0EEESR_NSO_INSP_7ScaleInELSS_0EEEST_EEEEEENS4_6LayoutISC_NS5_IJNSA_ILi0EEESX_SX_EEEEENS5_IJNS4_10UnderscoreES10_S10_EEEEENS4_13SM90_TMA_LOADENS4_14ComposedLayoutINS4_7SwizzleILi1ELi4ELi3EEENS4_18smem_ptr_flag_bitsILi8EEENSW_INS5_IJNSA_ILi8EEESG_EEENS5_IJSG_SB_EEEEEEEvNS4_8identityES13_S1D_vS1E_EENS_8epilogue10collective18CollectiveEpilogueINS1G_23Sm100TmaWarpSpecializedILi2ELi2ELi32ELb0ELb0EEEJSH_NS5_IJNSW_ISE_SB_EES1L_EEESI_SJ_SI_SJ_NS1G_6fusion15FusionCallbacksIS1K_NS1N_17LinearCombinationISI_fSI_fLNS_15FloatRoundStyleE2EEESH_S1M_JEEENS4_5SM1004TMEM4LOAD26SM100_TMEM_LOAD_16dp32b32xES13_NS14_INS15_ILi2ELi4ELi3EEES18_NSW_INS5_IJS19_SE_EEENS5_IJSE_SB_EEEEEEENS4_39AutoVectorizingCopyWithAssumedAlignmentILi128EEENS4_14SM90_TMA_STOREES21_S23_S23_EEEvvEEEEvNT_6ParamsE)
        /*0038*/ 	.word	0x00000000


	//----- nvinfo : EIATTR_MIN_STACK_SIZE
	.align		4
.L_27:
        /*003c*/ 	.byte	0x04, 0x12
        /*003e*/ 	.short	(.L_29 - .L_28)
	.align		4
.L_28:
        /*0040*/ 	.word	index@(_ZN7cutlass13device_kernelINS_4gemm6kernel13GemmUniversalIN4cute5tupleIJiiiiEEENS1_10collective13CollectiveMmaINS1_35MainloopSm100TmaUmmaWarpSpecializedILi6ELi2ELi4ENS5_IJNS4_1CILi1EEESB_SB_EEEEENS5_IJNSA_ILi64EEENSA_ILi128EEENSA_ILi32EEEEEENS_12float_e4m3_tENS5_IJlSB_lEEESI_SJ_NS4_8TiledMMAINS4_8MMA_AtomIJNS4_10MMA_TraitsINS4_19SM100_MMA_F8F6F4_SSEJSI_SI_fSE_SF_NS4_17integral_constantINS4_4UMMA5MajorELSQ_0EEESR_NSO_INSP_7ScaleInELSS_0EEEST_EEEEEENS4_6LayoutISC_NS5_IJNSA_ILi0EEESX_SX_EEEEENS5_IJNS4_10UnderscoreES10_S10_EEEEENS4_13SM90_TMA_LOADENS4_14ComposedLayoutINS4_7SwizzleILi1ELi4ELi3EEENS4_18smem_ptr_flag_bitsILi8EEENSW_INS5_IJNSA_ILi8EEESG_EEENS5_IJSG_SB_EEEEEEEvNS4_8identityES13_S1D_vS1E_EENS_8epilogue10collective18CollectiveEpilogueINS1G_23Sm100TmaWarpSpecializedILi2ELi2ELi32ELb0ELb0EEEJSH_NS5_IJNSW_ISE_SB_EES1L_EEESI_SJ_SI_SJ_NS1G_6fusion15FusionCallbacksIS1K_NS1N_17LinearCombinationISI_fSI_fLNS_15FloatRoundStyleE2EEESH_S1M_JEEENS4_5SM1004TMEM4LOAD26SM100_TMEM_LOAD_16dp32b32xES13_NS14_INS15_ILi2ELi4ELi3EEES18_NSW_INS5_IJS19_SE_EEENS5_IJSE_SB_EEEEEEENS4_39AutoVectorizingCopyWithAssumedAlignmentILi128EEENS4_14SM90_TMA_STOREES21_S23_S23_EEEvvEEEEvNT_6ParamsE)
        /*0044*/ 	.word	0x00000000
.L_29:


//--------------------- .nv.compat                --------------------------
	.section	.nv.compat,"",@"SHT_CUDA_COMPAT_INFO"
	.align	4
        /*0000*/ 	.byte	0x02, 0x09, 0x01, 0x00, 0x02, 0x02, 0x02, 0x00, 0x02, 0x05, 0x05, 0x00, 0x03, 0x07, 0x01, 0x01
        /*0010*/ 	.byte	0x02, 0x03, 0x01, 0x00, 0x02, 0x06, 0x01, 0x00, 0x04, 0x0b, 0x08, 0x00, 0x09, 0x00, 0x00, 0x00
        /*0020*/ 	.byte	0x00, 0x00, 0x00, 0x00


//--------------------- .nv.info._ZN7cutlass13device_kernelINS_4gemm6kernel13GemmUniversalIN4cute5tupleIJiiiiEEENS1_10collective13CollectiveMmaINS1_35MainloopSm100TmaUmmaWarpSpecializedILi6ELi2ELi4ENS5_IJNS4_1CILi1EEESB_SB_EEEEENS5_IJNSA_ILi64EEENSA_ILi128EEENSA_ILi32EEEEEENS_12float_e4m3_tENS5_IJlSB_lEEESI_SJ_NS4_8TiledMMAINS4_8MMA_AtomIJNS4_10MMA_TraitsINS4_19SM100_MMA_F8F6F4_SSEJSI_SI_fSE_SF_NS4_17integral_constantINS4_4UMMA5MajorELSQ_0EEESR_NSO_INSP_7ScaleInELSS_0EEEST_EEEEEENS4_6LayoutISC_NS5_IJNSA_ILi0EEESX_SX_EEEEENS5_IJNS4_10UnderscoreES10_S10_EEEEENS4_13SM90_TMA_LOADENS4_14ComposedLayoutINS4_7SwizzleILi1ELi4ELi3EEENS4_18smem_ptr_flag_bitsILi8EEENSW_INS5_IJNSA_ILi8EEESG_EEENS5_IJSG_SB_EEEEEEEvNS4_8identityES13_S1D_vS1E_EENS_8epilogue10collective18CollectiveEpilogueINS1G_23Sm100TmaWarpSpecializedILi2ELi2ELi32ELb0ELb0EEEJSH_NS5_IJNSW_ISE_SB_EES1L_EEESI_SJ_SI_SJ_NS1G_6fusion15FusionCallbacksIS1K_NS1N_17LinearCombinationISI_fSI_fLNS_15FloatRoundStyleE2EEESH_S1M_JEEENS4_5SM1004TMEM4LOAD26SM100_TMEM_LOAD_16dp32b32xES13_NS14_INS15_ILi2ELi4ELi3EEES18_NSW_INS5_IJS19_SE_EEENS5_IJSE_SB_EEEEEEENS4_39AutoVectorizingCopyWithAssumedAlignmentILi128EEENS4_14SM90_TMA_STOREES21_S23_S23_EEEvvEEEEvNT_6ParamsE --------------------------
	.section	.nv.info._ZN7cutlass13device_kernelINS_4gemm6kernel13GemmUniversalIN4cute5tupleIJiiiiEEENS1_10collective13CollectiveMmaINS1_35MainloopSm100TmaUmmaWarpSpecializedILi6ELi2ELi4ENS5_IJNS4_1CILi1EEESB_SB_EEEEENS5_IJNSA_ILi64EEENSA_ILi128EEENSA_ILi32EEEEEENS_12float_e4m3_tENS5_IJlSB_lEEESI_SJ_NS4_8TiledMMAINS4_8MMA_AtomIJNS4_10MMA_TraitsINS4_19SM100_MMA_F8F6F4_SSEJSI_SI_fSE_SF_NS4_17integral_constantINS4_4UMMA5MajorELSQ_0EEESR_NSO_INSP_7ScaleInELSS_0EEEST_EEEEEENS4_6LayoutISC_NS5_IJNSA_ILi0EEESX_SX_EEEEENS5_IJNS4_10UnderscoreES10_S10_EEEEENS4_13SM90_TMA_LOADENS4_14ComposedLayoutINS4_7SwizzleILi1ELi4ELi3EEENS4_18smem_ptr_flag_bitsILi8EEENSW_INS5_IJNSA_ILi8EEESG_EEENS5_IJSG_SB_EEEEEEEvNS4_8identityES13_S1D_vS1E_EENS_8epilogue10collective18CollectiveEpilogueINS1G_23Sm100TmaWarpSpecializedILi2ELi2ELi32ELb0ELb0EEEJSH_NS5_IJNSW_ISE_SB_EES1L_EEESI_SJ_SI_SJ_NS1G_6fusion15FusionCallbacksIS1K_NS1N_17LinearCombinationISI_fSI_fLNS_15FloatRoundStyleE2EEESH_S1M_JEEENS4_5SM1004TMEM4LOAD26SM100_TMEM_LOAD_16dp32b32xES13_NS14_INS15_ILi2ELi4ELi3EEES18_NSW_INS5_IJS19_SE_EEENS5_IJSE_SB_EEEEEEENS4_39AutoVectorizingCopyWithAssumedAlignmentILi128EEENS4_14SM90_TMA_STOREES21_S23_S23_EEEvvEEEEvNT_6ParamsE,"",@"SHT_CUDA_INFO"
	.sectionflags	@""
	.align	4


	//----- nvinfo : EIATTR_CUDA_API_VERSION
	.align		4
        /*0000*/ 	.byte	0x04, 0x37
        /*0002*/ 	.short	(.L_31 - .L_30)
.L_30:
        /*0004*/ 	.word	0x00000082


	//----- nvinfo : EIATTR_KPARAM_INFO
	.align		4
.L_31:
        /*0008*/ 	.byte	0x04, 0x17
        /*000a*/ 	.short	(.L_33 - .L_32)
.L_32:
        /*000c*/ 	.word	0x00000000
        /*0010*/ 	.short	0x0000
        /*0012*/ 	.short	0x0000
        /*0014*/ 	.byte	0x00, 0xf0, 0x01, 0x20


	//----- nvinfo : EIATTR_AT_ENTRY_FRAGMENTS
	.align		4
.L_33:
        /*0018*/ 	.byte	0x04, 0x4f
        /*001a*/ 	.short	(.L_35 - .L_34)


	//   ....[0]....
.L_34:
        /*001c*/ 	.word	0x00000006


	//----- nvinfo : EIATTR_RESERVED_SMEM_USED
	.align		4
.L_35:
        /*0020*/ 	.byte	0x01, 0x41
	.zero		2


	//----- nvinfo : EIATTR_SPARSE_MMA_MASK
	.align		4
        /*0024*/ 	.byte	0x03, 0x50
        /*0026*/ 	.short	0x0000


	//----- nvinfo : EIATTR_TCGEN05_1CTA_USED
	.align		4
        /*0028*/ 	.byte	0x01, 0x51
	.zero		2


	//----- nvinfo : EIATTR_MAXREG_COUNT
	.align		4
        /*002c*/ 	.byte	0x03, 0x1b
        /*002e*/ 	.short	0x00ff


	//----- nvinfo : EIATTR_NUM_BARRIERS
	.align		4
        /*0030*/ 	.byte	0x02, 0x4c
        /*0032*/ 	.byte	0x07
	.zero		1


	//----- nvinfo : EIATTR_EXTERNS
	.align		4
        /*0034*/ 	.byte	0x04, 0x0f
        /*0036*/ 	.short	(.L_37 - .L_36)


	//   ....[0]....
	.align		4
.L_36:
        /*0038*/ 	.word	index@(__assertfail)


	//----- nvinfo : EIATTR_MERCURY_ISA_VERSION
	.align		4
.L_37:
        /*003c*/ 	.byte	0x03, 0x5f
        /*003e*/ 	.short	0x0101


	//----- nvinfo : EIATTR_INT_WARP_WIDE_INSTR_OFFSETS
	.align		4
        /*0040*/ 	.byte	0x04, 0x31
        /*0042*/ 	.short	(.L_39 - .L_38)


	//   ....[0]....
.L_38:
        /*0044*/ 	.word	0x00001df0


	//   ....[1]....
        /*0048*/ 	.word	0x00003870


	//   ....[2]....
        /*004c*/ 	.word	0x00003890


	//   ....[3]....
        /*0050*/ 	.word	0x000038c0


	//   ....[4]....
        /*0054*/ 	.word	0x000041f0


	//   ....[5]....
        /*0058*/ 	.word	0x00004260


	//   ....[6]....
        /*005c*/ 	.word	0x00004440


	//   ....[7]....
        /*0060*/ 	.word	0x000045a0


	//----- nvinfo : EIATTR_COOP_GROUP_MASK_REGIDS
	.align		4
.L_39:
        /*0064*/ 	.byte	0x04, 0x29
        /*0066*/ 	.short	(.L_41 - .L_40)


	//   ....[0]....
.L_40:
        /*0068*/ 	.word	0xffffffff


	//   ....[1]....
        /*006c*/ 	.word	0xffffffff


	//   ....[2]....
        /*0070*/ 	.word	0xffffffff


	//   ....[3]....
        /*0074*/ 	.word	0xffffffff


	//   ....[4]....
        /*0078*/ 	.word	0xffffffff


	//   ....[5]....
        /*007c*/ 	.word	0xffffffff


	//   ....[6]....
        /*0080*/ 	.word	0xffffffff


	//   ....[7]....
        /*0084*/ 	.word	0xffffffff


	//   ....[8]....
        /*0088*/ 	.word	0xffffffff


	//   ....[9]....
        /*008c*/ 	.word	0xffffffff


	//   ....[10]....
        /*0090*/ 	.word	0xffffffff


	//   ....[11]....
        /*0094*/ 	.word	0xffffffff


	//   ....[12]....
        /*0098*/ 	.word	0xffffffff


	//----- nvinfo : EIATTR_COOP_GROUP_INSTR_OFFSETS
	.align		4
.L_41:
        /*009c*/ 	.byte	0x04, 0x28
        /*009e*/ 	.short	(.L_43 - .L_42)


	//   ....[0]....
.L_42:
        /*00a0*/ 	.word	0x00000090


	//   ....[1]....
        /*00a4*/ 	.word	0x000004d0


	//   ....[2]....
        /*00a8*/ 	.word	0x00000680


	//   ....[3]....
        /*00ac*/ 	.word	0x000007e0


	//   ....[4]....
        /*00b0*/ 	.word	0x000008e0


	//   ....[5]....
        /*00b4*/ 	.word	0x00000a50


	//   ....[6]....
        /*00b8*/ 	.word	0x00000bf0


	//   ....[7]....
        /*00bc*/ 	.word	0x00001cd0


	//   ....[8]....
        /*00c0*/ 	.word	0x00002bd0


	//   ....[9]....
        /*00c4*/ 	.word	0x00002de0


	//   ....[10]....
        /*00c8*/ 	.word	0x00002e10


	//   ....[11]....
        /*00cc*/ 	.word	0x00003750


	//   ....[12]....
        /*00d0*/ 	.word	0x00003980


	//----- nvinfo : EIATTR_VRC_CTA_INIT_COUNT
	.align		4
.L_43:
        /*00d4*/ 	.byte	0x02, 0x4a
        /*00d6*/ 	.byte	0x80
	.zero		1


	//----- nvinfo : EIATTR_SYSCALL_OFFSETS
	.align		4
        /*00d8*/ 	.byte	0x04, 0x46
        /*00da*/ 	.short	(.L_45 - .L_44)


	//   ....[0]....
.L_44:
        /*00dc*/ 	.word	0x00004fe0


	//   ....[1]....
        /*00e0*/ 	.word	0x00005120


	//   ....[2]....
        /*00e4*/ 	.word	0x00005920


	//   ....[3]....
        /*00e8*/ 	.word	0x000066b0


	//----- nvinfo : EIATTR_MBARRIER_INSTR_OFFSETS
	.align		4
.L_45:
        /*00ec*/ 	.byte	0x04, 0x39
        /*00ee*/ 	.short	(.L_47 - .L_46)


	//   ....[0]....
.L_46:
        /*00f0*/ 	.word	0x000005b0
        /*00f4*/ 	.word	0x000000ff
        /*00f8*/ 	.word	0x00000000
        /*00fc*/ 	.short	0x0100
        /*00fe*/ 	.byte	0x05
	.zero		1


	//   ....[1]....
        /*0100*/ 	.word	0x000005c0
        /*0104*/ 	.word	0x000000ff
        /*0108*/ 	.word	0x00000030
        /*010c*/ 	.short	0x0100
        /*010e*/ 	.byte	0x05
	.zero		1


	//   ....[2]....
        /*0110*/ 	.word	0x000005d0
        /*0114*/ 	.word	0x000000ff
        /*0118*/ 	.word	0x00000008
        /*011c*/ 	.short	0x0100
        /*011e*/ 	.byte	0x05
	.zero		1


	//   ....[3]....
        /*0120*/ 	.word	0x000005e0
        /*0124*/ 	.word	0x000000ff
        /*0128*/ 	.word	0x00000038
        /*012c*/ 	.short	0x0100
        /*012e*/ 	.byte	0x05
	.zero		1


	//   ....[4]....
        /*0130*/ 	.word	0x000005f0
        /*0134*/ 	.word	0x000000ff
        /*0138*/ 	.word	0x00000010
        /*013c*/ 	.short	0x0100
        /*013e*/ 	.byte	0x05
	.zero		1


	//   ....[5]....
        /*0140*/ 	.word	0x00000600
        /*0144*/ 	.word	0x000000ff
        /*0148*/ 	.word	0x00000040
        /*014c*/ 	.short	0x0100
        /*014e*/ 	.byte	0x05
	.zero		1


	//   ....[6]....
        /*0150*/ 	.word	0x00000610
        /*0154*/ 	.word	0x000000ff
        /*0158*/ 	.word	0x00000018
        /*015c*/ 	.short	0x0100
        /*015e*/ 	.byte	0x05
	.zero		1


	//   ....[7]....
        /*0160*/ 	.word	0x00000620
        /*0164*/ 	.word	0x000000ff
        /*0168*/ 	.word	0x00000048
        /*016c*/ 	.short	0x0100
        /*016e*/ 	.byte	0x05
	.zero		1


	//   ....[8]....
        /*0170*/ 	.word	0x00000630
        /*0174*/ 	.word	0x000000ff
        /*0178*/ 	.word	0x00000020
        /*017c*/ 	.short	0x0100
        /*017e*/ 	.byte	0x05
	.zero		1


	//   ....[9]....
        /*0180*/ 	.word	0x00000640
        /*0184*/ 	.word	0x000000ff
        /*0188*/ 	.word	0x00000050
        /*018c*/ 	.short	0x0100
        /*018e*/ 	.byte	0x05
	.zero		1


	//   ....[10]....
        /*0190*/ 	.word	0x00000650
        /*0194*/ 	.word	0x000000ff
        /*0198*/ 	.word	0x00000028
        /*019c*/ 	.short	0x0100
        /*019e*/ 	.byte	0x05
	.zero		1


	//   ....[11]....
        /*01a0*/ 	.word	0x00000660
        /*01a4*/ 	.word	0x000000ff
        /*01a8*/ 	.word	0x00000058
        /*01ac*/ 	.short	0x0100
        /*01ae*/ 	.byte	0x05
	.zero		1


	//   ....[12]....
        /*01b0*/ 	.word	0x00000790
        /*01b4*/ 	.word	0x000000ff
        /*01b8*/ 	.word	0x00000060
        /*01bc*/ 	.short	0x0100
        /*01be*/ 	.byte	0x07
	.zero		1


	//   ....[13]....
        /*01c0*/ 	.word	0x000007a0
        /*01c4*/ 	.word	0x000000ff
        /*01c8*/ 	.word	0x00000070
        /*01cc*/ 	.short	0x0100
        /*01ce*/ 	.byte	0x07
	.zero		1


	//   ....[14]....
        /*01d0*/ 	.word	0x000007b0
        /*01d4*/ 	.word	0x000000ff
        /*01d8*/ 	.word	0x00000068
        /*01dc*/ 	.short	0x0100
        /*01de*/ 	.byte	0x07
	.zero		1


	//   ....[15]....
        /*01e0*/ 	.word	0x000007c0
        /*01e4*/ 	.word	0x000000ff
        /*01e8*/ 	.word	0x00000078
        /*01ec*/ 	.short	0x0100
        /*01ee*/ 	.byte	0x07
	.zero		1


	//   ....[16]....
        /*01f0*/ 	.word	0x000008b0
        /*01f4*/ 	.word	0x000000ff
        /*01f8*/ 	.word	0x00000080
        /*01fc*/ 	.short	0x0100
        /*01fe*/ 	.byte	0x05
	.zero		1


	//   ....[17]....
        /*0200*/ 	.word	0x000008c0
        /*0204*/ 	.word	0x000000ff
        /*0208*/ 	.word	0x00000088
        /*020c*/ 	.short	0x0100
        /*020e*/ 	.byte	0x05
	.zero		1


	//   ....[18]....
        /*0210*/ 	.word	0x00000a00
        /*0214*/ 	.word	0x000000ff
        /*0218*/ 	.word	0x00000090
        /*021c*/ 	.short	0x0100
        /*021e*/ 	.byte	0x05
	.zero		1


	//   ....[19]....
        /*0220*/ 	.word	0x00000a10
        /*0224*/ 	.word	0x000000ff
        /*0228*/ 	.word	0x000000a0
        /*022c*/ 	.short	0x0100
        /*022e*/ 	.byte	0x05
	.zero		1


	//   ....[20]....
        /*0230*/ 	.word	0x00000a20
        /*0234*/ 	.word	0x000000ff
        /*0238*/ 	.word	0x00000098
        /*023c*/ 	.short	0x0100
        /*023e*/ 	.byte	0x05
	.zero		1


	//   ....[21]....
        /*0240*/ 	.word	0x00000a30
        /*0244*/ 	.word	0x000000ff
        /*0248*/ 	.word	0x000000a8
        /*024c*/ 	.short	0x0100
        /*024e*/ 	.byte	0x05
	.zero		1


	//   ....[22]....
        /*0250*/ 	.word	0x00000b60
        /*0254*/ 	.word	0x000000ff
        /*0258*/ 	.word	0x000000b0
        /*025c*/ 	.short	0x0100
        /*025e*/ 	.byte	0x07
	.zero		1


	//   ....[23]....
        /*0260*/ 	.word	0x00000b70
        /*0264*/ 	.word	0x000000ff
        /*0268*/ 	.word	0x000000d0
        /*026c*/ 	.short	0x0100
        /*026e*/ 	.byte	0x07
	.zero		1


	//   ....[24]....
        /*0270*/ 	.word	0x00000b80
        /*0274*/ 	.word	0x000000ff
        /*0278*/ 	.word	0x000000b8
        /*027c*/ 	.short	0x0100
        /*027e*/ 	.byte	0x07
	.zero		1


	//   ....[25]....
        /*0280*/ 	.word	0x00000b90
        /*0284*/ 	.word	0x000000ff
        /*0288*/ 	.word	0x000000d8
        /*028c*/ 	.short	0x0100
        /*028e*/ 	.byte	0x07
	.zero		1


	//   ....[26]....
        /*0290*/ 	.word	0x00000ba0
        /*0294*/ 	.word	0x000000ff
        /*0298*/ 	.word	0x000000c0
        /*029c*/ 	.short	0x0100
        /*029e*/ 	.byte	0x07
	.zero		1


	//   ....[27]....
        /*02a0*/ 	.word	0x00000bb0
        /*02a4*/ 	.word	0x000000ff
        /*02a8*/ 	.word	0x000000e0
        /*02ac*/ 	.short	0x0100
        /*02ae*/ 	.byte	0x07
	.zero		1


	//   ....[28]....
        /*02b0*/ 	.word	0x00000bc0
        /*02b4*/ 	.word	0x000000ff
        /*02b8*/ 	.word	0x000000c8
        /*02bc*/ 	.short	0x0100
        /*02be*/ 	.byte	0x07
	.zero		1


	//   ....[29]....
        /*02c0*/ 	.word	0x00000bd0
        /*02c4*/ 	.word	0x000000ff
        /*02c8*/ 	.word	0x000000e8
        /*02cc*/ 	.short	0x0100
        /*02ce*/ 	.byte	0x07
	.zero		1


	//   ....[30]....
        /*02d0*/ 	.word	0x00000cc0
        /*02d4*/ 	.word	0x000000ff
        /*02d8*/ 	.word	0x000000f0
        /*02dc*/ 	.short	0x0100
        /*02de*/ 	.byte	0x05
	.zero		1


	//   ....[31]....
        /*02e0*/ 	.word	0x00000cd0
        /*02e4*/ 	.word	0x000000ff
        /*02e8*/ 	.word	0x00000100
        /*02ec*/ 	.short	0x0100
        /*02ee*/ 	.byte	0x05
	.zero		1


	//   ....[32]....
        /*02f0*/ 	.word	0x00000ce0
        /*02f4*/ 	.word	0x000000ff
        /*02f8*/ 	.word	0x000000f8
        /*02fc*/ 	.short	0x0100
        /*02fe*/ 	.byte	0x05
	.zero		1


	//   ....[33]....
        /*0300*/ 	.word	0x00000cf0
        /*0304*/ 	.word	0x000000ff
        /*0308*/ 	.word	0x00000108
        /*030c*/ 	.short	0x0100
        /*030e*/ 	.byte	0x05
	.zero		1


	//   ....[34]....
        /*0310*/ 	.word	0x000015d0
        /*0314*/ 	.word	0x00000003
        /*0318*/ 	.word	0x00000100
        /*031c*/ 	.short	0x010a
        /*031e*/ 	.byte	0xff
	.zero		1


	//   ....[35]....
        /*0320*/ 	.word	0x00001600
        /*0324*/ 	.word	0x00000003
        /*0328*/ 	.word	0x000000f0
        /*032c*/ 	.short	0x0101
        /*032e*/ 	.byte	0xff
	.zero		1


	//   ....[36]....
        /*0330*/ 	.word	0x000016d0
        /*0334*/ 	.word	0x000000ff
        /*0338*/ 	.word	0x00000030
        /*033c*/ 	.short	0x010a
        /*033e*/ 	.byte	0x08
	.zero		1


	//   ....[37]....
        /*0340*/ 	.word	0x00001770
        /*0344*/ 	.word	0x000000ff
        /*0348*/ 	.word	0x00000030
        /*034c*/ 	.short	0x010a
        /*034e*/ 	.byte	0x21
	.zero		1


	//   ....[38]....
        /*0350*/ 	.word	0x000018c0
        /*0354*/ 	.word	0x000000ff
        /*0358*/ 	.word	0x00000030
        /*035c*/ 	.short	0x010a
        /*035e*/ 	.byte	0x08
	.zero		1


	//   ....[39]....
        /*0360*/ 	.word	0x000019d0
        /*0364*/ 	.word	0x000000ff
        /*0368*/ 	.word	0x00000088
        /*036c*/ 	.short	0x0101
        /*036e*/ 	.byte	0x04
	.zero		1


	//   ....[40]....
        /*0370*/ 	.word	0x000019f0
        /*0374*/ 	.word	0x000000ff
        /*0378*/ 	.word	0x00000030
        /*037c*/ 	.short	0x010a
        /*037e*/ 	.byte	0x08
	.zero		1


	//   ....[41]....
        /*0380*/ 	.word	0x00001a70
        /*0384*/ 	.word	0x000000ff
        /*0388*/ 	.word	0x00000030
        /*038c*/ 	.short	0x010a
        /*038e*/ 	.byte	0x11
	.zero		1


	//   ....[42]....
        /*0390*/ 	.word	0x00001bc0
        /*0394*/ 	.word	0x000000ff
        /*0398*/ 	.word	0x00000030
        /*039c*/ 	.short	0x010a
        /*039e*/ 	.byte	0x08
	.zero		1


	//   ....[43]....
        /*03a0*/ 	.word	0x00001d00
        /*03a4*/ 	.word	0x00000002
        /*03a8*/ 	.word	0x00000090
        /*03ac*/ 	.short	0x010a
        /*03ae*/ 	.byte	0xff
	.zero		1


	//   ....[44]....
        /*03b0*/ 	.word	0x00001dc0
        /*03b4*/ 	.word	0x00000002
        /*03b8*/ 	.word	0x00000000
        /*03bc*/ 	.short	0x0101
        /*03be*/ 	.byte	0xff
	.zero		1


	//   ....[45]....
        /*03c0*/ 	.word	0x00002320
        /*03c4*/ 	.word	0x000000ff
        /*03c8*/ 	.word	0x00000000
        /*03cc*/ 	.short	0x010a
        /*03ce*/ 	.byte	0x05
	.zero		1


	//   ....[46]....
        /*03d0*/ 	.word	0x000023b0
        /*03d4*/ 	.word	0x000000ff
        /*03d8*/ 	.word	0x00000000
        /*03dc*/ 	.short	0x010a
        /*03de*/ 	.byte	0x05
	.zero		1


	//   ....[47]....
        /*03e0*/ 	.word	0x00002440
        /*03e4*/ 	.word	0x000000ff
        /*03e8*/ 	.word	0x00000000
        /*03ec*/ 	.short	0x010a
        /*03ee*/ 	.byte	0x05
	.zero		1


	//   ....[48]....
        /*03f0*/ 	.word	0x000024d0
        /*03f4*/ 	.word	0x000000ff
        /*03f8*/ 	.word	0x00000000
        /*03fc*/ 	.short	0x010a
        /*03fe*/ 	.byte	0x05
	.zero		1


	//   ....[49]....
        /*0400*/ 	.word	0x00002560
        /*0404*/ 	.word	0x000000ff
        /*0408*/ 	.word	0x00000000
        /*040c*/ 	.short	0x010a
        /*040e*/ 	.byte	0x05
	.zero		1


	//   ....[50]....
        /*0410*/ 	.word	0x00002600
        /*0414*/ 	.word	0x00000000
        /*0418*/ 	.word	0x00000000
        /*041c*/ 	.short	0x010a
        /*041e*/ 	.byte	0xff
	.zero		1


	//   ....[51]....
        /*0420*/ 	.word	0x00002720
        /*0424*/ 	.word	0x00000000
        /*0428*/ 	.word	0x000000f0
        /*042c*/ 	.short	0x010a
        /*042e*/ 	.byte	0xff
	.zero		1


	//   ....[52]....
        /*0430*/ 	.word	0x00002780
        /*0434*/ 	.word	0x00000004
        /*0438*/ 	.word	0x00000000
        /*043c*/ 	.short	0x0101
        /*043e*/ 	.byte	0xff
	.zero		1


	//   ....[53]....
        /*0440*/ 	.word	0x000027a0
        /*0444*/ 	.word	0x000000ff
        /*0448*/ 	.word	0x000000a0
        /*044c*/ 	.short	0x010a
        /*044e*/ 	.byte	0x05
	.zero		1


	//   ....[54]....
        /*0450*/ 	.word	0x000028c0
        /*0454*/ 	.word	0x00000000
        /*0458*/ 	.word	0x00000090
        /*045c*/ 	.short	0x010a
        /*045e*/ 	.byte	0xff
	.zero		1


	//   ....[55]....
        /*0460*/ 	.word	0x000029d0
        /*0464*/ 	.word	0x00000000
        /*0468*/ 	.word	0x00000000
        /*046c*/ 	.short	0x0101
        /*046e*/ 	.byte	0xff
	.zero		1


	//   ....[56]....
        /*0470*/ 	.word	0x00002a60
        /*0474*/ 	.word	0x000000ff
        /*0478*/ 	.word	0x000000a0
        /*047c*/ 	.short	0x0106
        /*047e*/ 	.byte	0x05
	.zero		1


	//   ....[57]....
        /*0480*/ 	.word	0x00002a80
        /*0484*/ 	.word	0x000000ff
        /*0488*/ 	.word	0x000000a0
        /*048c*/ 	.short	0x010a
        /*048e*/ 	.byte	0x05
	.zero		1


	//   ....[58]....
        /*0490*/ 	.word	0x00002b10
        /*0494*/ 	.word	0x000000ff
        /*0498*/ 	.word	0x000000a0
        /*049c*/ 	.short	0x0106
        /*049e*/ 	.byte	0x04
	.zero		1


	//   ....[59]....
        /*04a0*/ 	.word	0x00002b50
        /*04a4*/ 	.word	0x00000000
        /*04a8*/ 	.word	0x000000a0
        /*04ac*/ 	.short	0x010a
        /*04ae*/ 	.byte	0xff
	.zero		1


	//   ....[60]....
        /*04b0*/ 	.word	0x00003030
        /*04b4*/ 	.word	0x00000000
        /*04b8*/ 	.word	0x00000090
        /*04bc*/ 	.short	0x010a
        /*04be*/ 	.byte	0xff
	.zero		1


	//   ....[61]....
        /*04c0*/ 	.word	0x00003130
        /*04c4*/ 	.word	0x00000003
        /*04c8*/ 	.word	0x00000000
        /*04cc*/ 	.short	0x0101
        /*04ce*/ 	.byte	0xff
	.zero		1


	//   ....[62]....
        /*04d0*/ 	.word	0x00003140
        /*04d4*/ 	.word	0x000000ff
        /*04d8*/ 	.word	0x00000000
        /*04dc*/ 	.short	0x010a
        /*04de*/ 	.byte	0x04
	.zero		1


	//   ....[63]....
        /*04e0*/ 	.word	0x00003160
        /*04e4*/ 	.word	0x000000ff
        /*04e8*/ 	.word	0x000000d0
        /*04ec*/ 	.short	0x010a
        /*04ee*/ 	.byte	0x09
	.zero		1


	//   ....[64]....
        /*04f0*/ 	.word	0x000032a0
        /*04f4*/ 	.word	0x000000ff
        /*04f8*/ 	.word	0x00000000
        /*04fc*/ 	.short	0x010a
        /*04fe*/ 	.byte	0x07
	.zero		1


	//   ....[65]....
        /*0500*/ 	.word	0x000033d0
        /*0504*/ 	.word	0x000000ff
        /*0508*/ 	.word	0x00000000
        /*050c*/ 	.short	0x010a
        /*050e*/ 	.byte	0x04
	.zero		1


	//   ....[66]....
        /*0510*/ 	.word	0x00003580
        /*0514*/ 	.word	0x000000ff
        /*0518*/ 	.word	0x00000000
        /*051c*/ 	.short	0x010a
        /*051e*/ 	.byte	0x05
	.zero		1


	//   ....[67]....
        /*0520*/ 	.word	0x00003610
        /*0524*/ 	.word	0x000000ff
        /*0528*/ 	.word	0x00000000
        /*052c*/ 	.short	0x010a
        /*052e*/ 	.byte	0x05
	.zero		1


	//   ....[68]....
        /*0530*/ 	.word	0x000036a0
        /*0534*/ 	.word	0x000000ff
        /*0538*/ 	.word	0x00000000
        /*053c*/ 	.short	0x010a
        /*053e*/ 	.byte	0x05
	.zero		1


	//   ....[69]....
        /*0540*/ 	.word	0x00003730
        /*0544*/ 	.word	0x000000ff
        /*0548*/ 	.word	0x00000000
        /*054c*/ 	.short	0x010a
        /*054e*/ 	.byte	0x07
	.zero		1


	//   ....[70]....
        /*0550*/ 	.word	0x00003b90
        /*0554*/ 	.word	0x00000000
        /*0558*/ 	.word	0x00000090
        /*055c*/ 	.short	0x010a
        /*055e*/ 	.byte	0xff
	.zero		1


	//   ....[71]....
        /*0560*/ 	.word	0x00003c50
        /*0564*/ 	.word	0x00000000
        /*0568*/ 	.word	0x00000000
        /*056c*/ 	.short	0x0101
        /*056e*/ 	.byte	0xff
	.zero		1


	//   ....[72]....
        /*0570*/ 	.word	0x00003f70
        /*0574*/ 	.word	0x000000ff
        /*0578*/ 	.word	0x00000088
        /*057c*/ 	.short	0x010a
        /*057e*/ 	.byte	0x07
	.zero		1


	//   ....[73]....
        /*0580*/ 	.word	0x00004160
        /*0584*/ 	.word	0x000000ff
        /*0588*/ 	.word	0x00000070
        /*058c*/ 	.short	0x010a
        /*058e*/ 	.byte	0x07
	.zero		1


	//   ....[74]....
        /*0590*/ 	.word	0x00004330
        /*0594*/ 	.word	0x000000ff
        /*0598*/ 	.word	0x00000060
        /*059c*/ 	.short	0x010b
        /*059e*/ 	.byte	0x07
	.zero		1


	//   ....[75]....
        /*05a0*/ 	.word	0x000043a0
        /*05a4*/ 	.word	0x000000ff
        /*05a8*/ 	.word	0x00000000
        /*05ac*/ 	.short	0x0101
        /*05ae*/ 	.byte	0x08
	.zero		1


	//   ....[76]....
        /*05b0*/ 	.word	0x000043d0
        /*05b4*/ 	.word	0x000000ff
        /*05b8*/ 	.word	0x00000078
        /*05bc*/ 	.short	0x010a
        /*05be*/ 	.byte	0x07
	.zero		1


	//   ....[77]....
        /*05c0*/ 	.word	0x000045e0
        /*05c4*/ 	.word	0x000000ff
        /*05c8*/ 	.word	0x00000068
        /*05cc*/ 	.short	0x010b
        /*05ce*/ 	.byte	0x07
	.zero		1


	//   ....[78]....
        /*05d0*/ 	.word	0x00004600
        /*05d4*/ 	.word	0x000000ff
        /*05d8*/ 	.word	0x00000000
        /*05dc*/ 	.short	0x0101
        /*05de*/ 	.byte	0x0d
	.zero		1


	//   ....[79]....
        /*05e0*/ 	.word	0x00004630
        /*05e4*/ 	.word	0x000000ff
        /*05e8*/ 	.word	0x00000070
        /*05ec*/ 	.short	0x010a
        /*05ee*/ 	.byte	0x07
	.zero		1


	//   ....[80]....
        /*05f0*/ 	.word	0x00004670
        /*05f4*/ 	.word	0x00000000
        /*05f8*/ 	.word	0x00000078
        /*05fc*/ 	.short	0x010a
        /*05fe*/ 	.byte	0xff
	.zero		1


	//   ....[81]....
        /*0600*/ 	.word	0x000049b0
        /*0604*/ 	.word	0x00000000
        /*0608*/ 	.word	0x00000090
        /*060c*/ 	.short	0x010a
        /*060e*/ 	.byte	0xff
	.zero		1


	//   ....[82]....
        /*0610*/ 	.word	0x00004ac0
        /*0614*/ 	.word	0x00000000
        /*0618*/ 	.word	0x00000000
        /*061c*/ 	.short	0x0101
        /*061e*/ 	.byte	0xff
	.zero		1


	//   ....[83]....
        /*0620*/ 	.word	0x00005510
        /*0624*/ 	.word	0x00000000
        /*0628*/ 	.word	0x00000060
        /*062c*/ 	.short	0x010a
        /*062e*/ 	.byte	0xff
	.zero		1


	//   ....[84]....
        /*0630*/ 	.word	0x00005580
        /*0634*/ 	.word	0x00000071
        /*0638*/ 	.word	0x000000b0
        /*063c*/ 	.short	0x010a
        /*063e*/ 	.byte	0xff
	.zero		1


	//   ....[85]....
        /*0640*/ 	.word	0x00005660
        /*0644*/ 	.word	0x00000000
        /*0648*/ 	.word	0x00000060
        /*064c*/ 	.short	0x010a
        /*064e*/ 	.byte	0xff
	.zero		1


	//   ....[86]....
        /*0650*/ 	.word	0x000057a0
        /*0654*/ 	.word	0x00000000
        /*0658*/ 	.word	0x00000000
        /*065c*/ 	.short	0x0101
        /*065e*/ 	.byte	0xff
	.zero		1


	//   ....[87]....
        /*0660*/ 	.word	0x00005800
        /*0664*/ 	.word	0x00000071
        /*0668*/ 	.word	0x000000b0
        /*066c*/ 	.short	0x010a
        /*066e*/ 	.byte	0xff
	.zero		1


	//   ....[88]....
        /*0670*/ 	.word	0x00006350
        /*0674*/ 	.word	0x00000020
        /*0678*/ 	.word	0x00000060
        /*067c*/ 	.short	0x010a
        /*067e*/ 	.byte	0xff
	.zero		1


	//   ....[89]....
        /*0680*/ 	.word	0x00006410
        /*0684*/ 	.word	0x00000020
        /*0688*/ 	.word	0x00000060
        /*068c*/ 	.short	0x010a
        /*068e*/ 	.byte	0xff
	.zero		1


	//   ....[90]....
        /*0690*/ 	.word	0x00006530
        /*0694*/ 	.word	0x00000003
        /*0698*/ 	.word	0x00000000
        /*069c*/ 	.short	0x0101
        /*069e*/ 	.byte	0xff
	.zero		1


	//   ....[91]....
        /*06a0*/ 	.word	0x00006970
        /*06a4*/ 	.word	0x000000ff
        /*06a8*/ 	.word	0x00000000
        /*06ac*/ 	.short	0x0101
        /*06ae*/ 	.byte	0x05
	.zero		1


	//   ....[92]....
        /*06b0*/ 	.word	0x000071b0
        /*06b4*/ 	.word	0x00000003
        /*06b8*/ 	.word	0x00000100
        /*06bc*/ 	.short	0x010a
        /*06be*/ 	.byte	0xff
	.zero		1


	//   ....[93]....
        /*06c0*/ 	.word	0x00007210
        /*06c4*/ 	.word	0x00000002
        /*06c8*/ 	.word	0x00000030
        /*06cc*/ 	.short	0x010a
        /*06ce*/ 	.byte	0xff
	.zero		1


	//   ....[94]....
        /*06d0*/ 	.word	0x00007270
        /*06d4*/ 	.word	0x00000002
        /*06d8*/ 	.word	0x00000030
        /*06dc*/ 	.short	0x010a
        /*06de*/ 	.byte	0xff
	.zero		1


	//   ....[95]....
        /*06e0*/ 	.word	0x000072c0
        /*06e4*/ 	.word	0x00000002
        /*06e8*/ 	.word	0x00000090
        /*06ec*/ 	.short	0x010a
        /*06ee*/ 	.byte	0xff
	.zero		1


	//   ....[96]....
        /*06f0*/ 	.word	0x00007320
        /*06f4*/ 	.word	0x00000000
        /*06f8*/ 	.word	0x00000000
        /*06fc*/ 	.short	0x010a
        /*06fe*/ 	.byte	0xff
	.zero		1


	//   ....[97]....
        /*0700*/ 	.word	0x00007380
        /*0704*/ 	.word	0x00000000
        /*0708*/ 	.word	0x00000000
        /*070c*/ 	.short	0x010a
        /*070e*/ 	.byte	0xff
	.zero		1


	//   ....[98]....
        /*0710*/ 	.word	0x000073e0
        /*0714*/ 	.word	0x00000000
        /*0718*/ 	.word	0x00000000
        /*071c*/ 	.short	0x010a
        /*071e*/ 	.byte	0xff
	.zero		1


	//   ....[99]....
        /*0720*/ 	.word	0x00007440
        /*0724*/ 	.word	0x00000000
        /*0728*/ 	.word	0x00000000
        /*072c*/ 	.short	0x010a
        /*072e*/ 	.byte	0xff
	.zero		1


	//   ....[100]....
        /*0730*/ 	.word	0x000074a0
        /*0734*/ 	.word	0x00000000
        /*0738*/ 	.word	0x00000000
        /*073c*/ 	.short	0x010a
        /*073e*/ 	.byte	0xff
	.zero		1


	//   ....[101]....
        /*0740*/ 	.word	0x000074f0
        /*0744*/ 	.word	0x00000000
        /*0748*/ 	.word	0x000000f0
        /*074c*/ 	.short	0x010a
        /*074e*/ 	.byte	0xff
	.zero		1


	//   ....[102]....
        /*0750*/ 	.word	0x00007550
        /*0754*/ 	.word	0x00000000
        /*0758*/ 	.word	0x000000a0
        /*075c*/ 	.short	0x010a
        /*075e*/ 	.byte	0xff
	.zero		1


	//   ....[103]....
        /*0760*/ 	.word	0x000075a0
        /*0764*/ 	.word	0x00000000
        /*0768*/ 	.word	0x00000090
        /*076c*/ 	.short	0x010a
        /*076e*/ 	.byte	0xff
	.zero		1


	//   ....[104]....
        /*0770*/ 	.word	0x00007600
        /*0774*/ 	.word	0x00000000
        /*0778*/ 	.word	0x000000a0
        /*077c*/ 	.short	0x010a
        /*077e*/ 	.byte	0xff
	.zero		1


	//   ....[105]....
        /*0780*/ 	.word	0x00007650
        /*0784*/ 	.word	0x00000000
        /*0788*/ 	.word	0x00000090
        /*078c*/ 	.short	0x010a
        /*078e*/ 	.byte	0xff
	.zero		1


	//   ....[106]....
        /*0790*/ 	.word	0x000076b0
        /*0794*/ 	.word	0x00000003
        /*0798*/ 	.word	0x000000d0
        /*079c*/ 	.short	0x010a
        /*079e*/ 	.byte	0xff
	.zero		1


	//   ....[107]....
        /*07a0*/ 	.word	0x00007710
        /*07a4*/ 	.word	0x00000000
        /*07a8*/ 	.word	0x00000000
        /*07ac*/ 	.short	0x010a
        /*07ae*/ 	.byte	0xff
	.zero		1


	//   ....[108]....
        /*07b0*/ 	.word	0x00007770
        /*07b4*/ 	.word	0x00000000
        /*07b8*/ 	.word	0x00000000
        /*07bc*/ 	.short	0x010a
        /*07be*/ 	.byte	0xff
	.zero		1


	//   ....[109]....
        /*07c0*/ 	.word	0x000077d0
        /*07c4*/ 	.word	0x00000000
        /*07c8*/ 	.word	0x00000000
        /*07cc*/ 	.short	0x010a
        /*07ce*/ 	.byte	0xff
	.zero		1


	//   ....[110]....
        /*07d0*/ 	.word	0x00007830
        /*07d4*/ 	.word	0x00000000
        /*07d8*/ 	.word	0x00000000
        /*07dc*/ 	.short	0x010a
        /*07de*/ 	.byte	0xff
	.zero		1


	//   ....[111]....
        /*07e0*/ 	.word	0x00007890
        /*07e4*/ 	.word	0x00000000
        /*07e8*/ 	.word	0x00000000
        /*07ec*/ 	.short	0x010a
        /*07ee*/ 	.byte	0xff
	.zero		1


	//   ....[112]....
        /*07f0*/ 	.word	0x000078e0
        /*07f4*/ 	.word	0x00000000
        /*07f8*/ 	.word	0x00000090
        /*07fc*/ 	.short	0x010a
        /*07fe*/ 	.byte	0xff
	.zero		1


	//   ....[113]....
        /*0800*/ 	.word	0x00007940
        /*0804*/ 	.word	0x00000000
        /*0808*/ 	.word	0x00000088
        /*080c*/ 	.short	0x010a
        /*080e*/ 	.byte	0xff
	.zero		1


	//   ....[114]....
        /*0810*/ 	.word	0x000079a0
        /*0814*/ 	.word	0x00000003
        /*0818*/ 	.word	0x00000070
        /*081c*/ 	.short	0x010a
        /*081e*/ 	.byte	0xff
	.zero		1


	//   ....[115]....
        /*0820*/ 	.word	0x00007a00
        /*0824*/ 	.word	0x00000003
        /*0828*/ 	.word	0x00000078
        /*082c*/ 	.short	0x010a
        /*082e*/ 	.byte	0xff
	.zero		1


	//   ....[116]....
        /*0830*/ 	.word	0x00007a60
        /*0834*/ 	.word	0x00000000
        /*0838*/ 	.word	0x00000070
        /*083c*/ 	.short	0x010a
        /*083e*/ 	.byte	0xff
	.zero		1


	//   ....[117]....
        /*0840*/ 	.word	0x00007ab0
        /*0844*/ 	.word	0x00000000
        /*0848*/ 	.word	0x00000090
        /*084c*/ 	.short	0x010a
        /*084e*/ 	.byte	0xff
	.zero		1


	//   ....[118]....
        /*0850*/ 	.word	0x00007b00
        /*0854*/ 	.word	0x00000000
        /*0858*/ 	.word	0x00000060
        /*085c*/ 	.short	0x010a
        /*085e*/ 	.byte	0xff
	.zero		1


	//   ....[119]....
        /*0860*/ 	.word	0x00007b50
        /*0864*/ 	.word	0x00000071
        /*0868*/ 	.word	0x000000b0
        /*086c*/ 	.short	0x010a
        /*086e*/ 	.byte	0xff
	.zero		1


	//   ....[120]....
        /*0870*/ 	.word	0x00007ba0
        /*0874*/ 	.word	0x00000020
        /*0878*/ 	.word	0x00000060
        /*087c*/ 	.short	0x010a
        /*087e*/ 	.byte	0xff
	.zero		1


	//----- nvinfo : EIATTR_NUM_MBARRIERS
	.align		4
.L_47:
        /*0880*/ 	.byte	0x03, 0x38
        /*0882*/ 	.short	0x0022


	//----- nvinfo : EIATTR_EXIT_INSTR_OFFSETS
	.align		4
        /*0884*/ 	.byte	0x04, 0x1c
        /*0886*/ 	.short	(.L_49 - .L_48)


	//   ....[0]....
.L_48:
        /*0888*/ 	.word	0x00002630


	//   ....[1]....
        /*088c*/ 	.word	0x00002b20


	//   ....[2]....
        /*0890*/ 	.word	0x00002b80


	//   ....[3]....
        /*0894*/ 	.word	0x00003990


	//   ....[4]....
        /*0898*/ 	.word	0x000046a0


	//   ....[5]....
        /*089c*/ 	.word	0x000046e0


	//   ....[6]....
        /*08a0*/ 	.word	0x000071a0


	//----- nvinfo : EIATTR_MAX_THREADS
	.align		4
.L_49:
        /*08a4*/ 	.byte	0x04, 0x05
        /*08a6*/ 	.short	(.L_51 - .L_50)
.L_50:
        /*08a8*/ 	.word	0x00000100
        /*08ac*/ 	.word	0x00000001
        /*08b0*/ 	.word	0x00000001


	//----- nvinfo : EIATTR_CRS_STACK_SIZE
	.align		4
.L_51:
        /*08b4*/ 	.byte	0x04, 0x1e
        /*08b6*/ 	.short	(.L_53 - .L_52)
.L_52:
        /*08b8*/ 	.word	0x00000000


	//----- nvinfo : EIATTR_CBANK_PARAM_SIZE
	.align		4
.L_53:
        /*08bc*/ 	.byte	0x03, 0x19
        /*08be*/ 	.short	0x0800


	//----- nvinfo : EIATTR_PARAM_CBANK
	.align		4
        /*08c0*/ 	.byte	0x04, 0x0a
        /*08c2*/ 	.short	(.L_55 - .L_54)
	.align		4
.L_54:
        /*08c4*/ 	.word	index@(.nv.constant0._ZN7cutlass13device_kernelINS_4gemm6kernel13GemmUniversalIN4cute5tupleIJiiiiEEENS1_10collective13CollectiveMmaINS1_35MainloopSm100TmaUmmaWarpSpecializedILi6ELi2ELi4ENS5_IJNS4_1CILi1EEESB_SB_EEEEENS5_IJNSA_ILi64EEENSA_ILi128EEENSA_ILi32EEEEEENS_12float_e4m3_tENS5_IJlSB_lEEESI_SJ_NS4_8TiledMMAINS4_8MMA_AtomIJNS4_10MMA_TraitsINS4_19SM100_MMA_F8F6F4_SSEJSI_SI_fSE_SF_NS4_17integral_constantINS4_4UMMA5MajorELSQ_0EEESR_NSO_INSP_7ScaleInELSS_0EEEST_EEEEEENS4_6LayoutISC_NS5_IJNSA_ILi0EEESX_SX_EEEEENS5_IJNS4_10UnderscoreES10_S10_EEEEENS4_13SM90_TMA_LOADENS4_14ComposedLayoutINS4_7SwizzleILi1ELi4ELi3EEENS4_18smem_ptr_flag_bitsILi8EEENSW_INS5_IJNSA_ILi8EEESG_EEENS5_IJSG_SB_EEEEEEEvNS4_8identityES13_S1D_vS1E_EENS_8epilogue10collective18CollectiveEpilogueINS1G_23Sm100TmaWarpSpecializedILi2ELi2ELi32ELb0ELb0EEEJSH_NS5_IJNSW_ISE_SB_EES1L_EEESI_SJ_SI_SJ_NS1G_6fusion15FusionCallbacksIS1K_NS1N_17LinearCombinationISI_fSI_fLNS_15FloatRoundStyleE2EEESH_S1M_JEEENS4_5SM1004TMEM4LOAD26SM100_TMEM_LOAD_16dp32b32xES13_NS14_INS15_ILi2ELi4ELi3EEES18_NSW_INS5_IJS19_SE_EEENS5_IJSE_SB_EEEEEEENS4_39AutoVectorizingCopyWithAssumedAlignmentILi128EEENS4_14SM90_TMA_STOREES21_S23_S23_EEEvvEEEEvNT_6ParamsE)
        /*08c8*/ 	.short	0x0380
        /*08ca*/ 	.short	0x0800


	//----- nvinfo : EIATTR_SW_WAR
	.align		4
.L_55:
        /*08cc*/ 	.byte	0x04, 0x36
        /*08ce*/ 	.short	(.L_57 - .L_56)
.L_56:
        /*08d0*/ 	.word	0x00000008
.L_57:


//--------------------- .nv.callgraph             --------------------------
	.section	.nv.callgraph,"",@"SHT_CUDA_CALLGRAPH"
	.align	4
	.sectionentsize	8
	.align		4
        /*0000*/ 	.word	0x00000000
	.align		4
        /*0004*/ 	.word	0xffffffff
	.align		4
        /*0008*/ 	.word	index@(_ZN7cutlass13device_kernelINS_4gemm6kernel13GemmUniversalIN4cute5tupleIJiiiiEEENS1_10collective13CollectiveMmaINS1_35MainloopSm100TmaUmmaWarpSpecializedILi6ELi2ELi4ENS5_IJNS4_1CILi1EEESB_SB_EEEEENS5_IJNSA_ILi64EEENSA_ILi128EEENSA_ILi32EEEEEENS_12float_e4m3_tENS5_IJlSB_lEEESI_SJ_NS4_8TiledMMAINS4_8MMA_AtomIJNS4_10MMA_TraitsINS4_19SM100_MMA_F8F6F4_SSEJSI_SI_fSE_SF_NS4_17integral_constantINS4_4UMMA5MajorELSQ_0EEESR_NSO_INSP_7ScaleInELSS_0EEEST_EEEEEENS4_6LayoutISC_NS5_IJNSA_ILi0EEESX_SX_EEEEENS5_IJNS4_10UnderscoreES10_S10_EEEEENS4_13SM90_TMA_LOADENS4_14ComposedLayoutINS4_7SwizzleILi1ELi4ELi3EEENS4_18smem_ptr_flag_bitsILi8EEENSW_INS5_IJNSA_ILi8EEESG_EEENS5_IJSG_SB_EEEEEEEvNS4_8identityES13_S1D_vS1E_EENS_8epilogue10collective18CollectiveEpilogueINS1G_23Sm100TmaWarpSpecializedILi2ELi2ELi32ELb0ELb0EEEJSH_NS5_IJNSW_ISE_SB_EES1L_EEESI_SJ_SI_SJ_NS1G_6fusion15FusionCallbacksIS1K_NS1N_17LinearCombinationISI_fSI_fLNS_15FloatRoundStyleE2EEESH_S1M_JEEENS4_5SM1004TMEM4LOAD26SM100_TMEM_LOAD_16dp32b32xES13_NS14_INS15_ILi2ELi4ELi3EEES18_NSW_INS5_IJS19_SE_EEENS5_IJSE_SB_EEEEEEENS4_39AutoVectorizingCopyWithAssumedAlignmentILi128EEENS4_14SM90_TMA_STOREES21_S23_S23_EEEvvEEEEvNT_6ParamsE)
	.align		4
        /*000c*/ 	.word	index@(__assertfail)
	.align		4
        /*0010*/ 	.word	0x00000000
	.align		4
        /*0014*/ 	.word	0xfffffffe
	.align		4
        /*0018*/ 	.word	0x00000000
	.align		4
        /*001c*/ 	.word	0xfffffffd
	.align		4
        /*0020*/ 	.word	0x00000000
	.align		4
        /*0024*/ 	.word	0xfffffffc


//--------------------- .nv.constant4             --------------------------
	.section	.nv.constant4,"a",@progbits
	.align	8
	.align		8
.nv.constant4:
        /*0000*/ 	.dword	__assertfail
	.align		8
        /*0008*/ 	.dword	__unnamed_1
	.align		8
        /*0010*/ 	.dword	__unnamed_2
	.align		8
        /*0018*/ 	.dword	_ZN40_INTERNAL_fc9c7c53_4_k_cu_66e2e77d_218974cuda3std3__45__cpo5beginE
	.align		8
        /*0020*/ 	.dword	_ZN40_INTERNAL_fc9c7c53_4_k_cu_66e2e77d_218974cuda3std3__45__cpo3endE
	.align		8
        /*0028*/ 	.dword	_ZN40_INTERNAL_fc9c7c53_4_k_cu_66e2e77d_218974cuda3std3__45__cpo6cbeginE
	.align		8
        /*0030*/ 	.dword	_ZN40_INTERNAL_fc9c7c53_4_k_cu_66e2e77d_218974cuda3std3__45__cpo4cendE
	.align		8
        /*0038*/ 	.dword	_ZN40_INTERNAL_fc9c7c53_4_k_cu_66e2e77d_218974cuda3std3__442_GLOBAL__N__fc9c7c53_4_k_cu_66e2e77d_218976ignoreE
	.align		8
        /*0040*/ 	.dword	_ZN40_INTERNAL_fc9c7c53_4_k_cu_66e2e77d_218974cuda3std3__419piecewise_constructE
	.align		8
        /*0048*/ 	.dword	_ZN40_INTERNAL_fc9c7c53_4_k_cu_66e2e77d_218974cuda3std3__48in_placeE
	.align		8
        /*0050*/ 	.dword	_ZN40_INTERNAL_fc9c7c53_4_k_cu_66e2e77d_218974cuda3std6ranges3__45__cpo4swapE
	.align		8
        /*0058*/ 	.dword	_ZN40_INTERNAL_fc9c7c53_4_k_cu_66e2e77d_218974cuda3std6ranges3__45__cpo9iter_moveE
	.align		8
        /*0060*/ 	.dword	_ZN40_INTERNAL_fc9c7c53_4_k_cu_66e2e77d_218974cute7productE
	.align		8
        /*0068*/ 	.dword	_ZN40_INTERNAL_fc9c7c53_4_k_cu_66e2e77d_218974cute1_E
	.align		8
        /*0070*/ 	.dword	$str$25
	.align		8
        /*0078*/ 	.dword	$str$26
	.align		8
        /*0080*/ 	.dword	$str$27
	.align		8
        /*0088*/ 	.dword	$str$28


//--------------------- .text._ZN7cutlass13device_kernelINS_4gemm6kernel13GemmUniversalIN4cute5tupleIJiiiiEEENS1_10collective13CollectiveMmaINS1_35MainloopSm100TmaUmmaWarpSpecializedILi6ELi2ELi4ENS5_IJNS4_1CILi1EEESB_SB_EEEEENS5_IJNSA_ILi64EEENSA_ILi128EEENSA_ILi32EEEEEENS_12float_e4m3_tENS5_IJlSB_lEEESI_SJ_NS4_8TiledMMAINS4_8MMA_AtomIJNS4_10MMA_TraitsINS4_19SM100_MMA_F8F6F4_SSEJSI_SI_fSE_SF_NS4_17integral_constantINS4_4UMMA5MajorELSQ_0EEESR_NSO_INSP_7ScaleInELSS_0EEEST_EEEEEENS4_6LayoutISC_NS5_IJNSA_ILi0EEESX_SX_EEEEENS5_IJNS4_10UnderscoreES10_S10_EEEEENS4_13SM90_TMA_LOADENS4_14ComposedLayoutINS4_7SwizzleILi1ELi4ELi3EEENS4_18smem_ptr_flag_bitsILi8EEENSW_INS5_IJNSA_ILi8EEESG_EEENS5_IJSG_SB_EEEEEEEvNS4_8identityES13_S1D_vS1E_EENS_8epilogue10collective18CollectiveEpilogueINS1G_23Sm100TmaWarpSpecializedILi2ELi2ELi32ELb0ELb0EEEJSH_NS5_IJNSW_ISE_SB_EES1L_EEESI_SJ_SI_SJ_NS1G_6fusion15FusionCallbacksIS1K_NS1N_17LinearCombinationISI_fSI_fLNS_15FloatRoundStyleE2EEESH_S1M_JEEENS4_5SM1004TMEM4LOAD26SM100_TMEM_LOAD_16dp32b32xES13_NS14_INS15_ILi2ELi4ELi3EEES18_NSW_INS5_IJS19_SE_EEENS5_IJSE_SB_EEEEEEENS4_39AutoVectorizingCopyWithAssumedAlignmentILi128EEENS4_14SM90_TMA_STOREES21_S23_S23_EEEvvEEEEvNT_6ParamsE --------------------------
	.section	.text._ZN7cutlass13device_kernelINS_4gemm6kernel13GemmUniversalIN4cute5tupleIJiiiiEEENS1_10collective13CollectiveMmaINS1_35MainloopSm100TmaUmmaWarpSpecializedILi6ELi2ELi4ENS5_IJNS4_1CILi1EEESB_SB_EEEEENS5_IJNSA_ILi64EEENSA_ILi128EEENSA_ILi32EEEEEENS_12float_e4m3_tENS5_IJlSB_lEEESI_SJ_NS4_8TiledMMAINS4_8MMA_AtomIJNS4_10MMA_TraitsINS4_19SM100_MMA_F8F6F4_SSEJSI_SI_fSE_SF_NS4_17integral_constantINS4_4UMMA5MajorELSQ_0EEESR_NSO_INSP_7ScaleInELSS_0EEEST_EEEEEENS4_6LayoutISC_NS5_IJNSA_ILi0EEESX_SX_EEEEENS5_IJNS4_10UnderscoreES10_S10_EEEEENS4_13SM90_TMA_LOADENS4_14ComposedLayoutINS4_7SwizzleILi1ELi4ELi3EEENS4_18smem_ptr_flag_bitsILi8EEENSW_INS5_IJNSA_ILi8EEESG_EEENS5_IJSG_SB_EEEEEEEvNS4_8identityES13_S1D_vS1E_EENS_8epilogue10collective18CollectiveEpilogueINS1G_23Sm100TmaWarpSpecializedILi2ELi2ELi32ELb0ELb0EEEJSH_NS5_IJNSW_ISE_SB_EES1L_EEESI_SJ_SI_SJ_NS1G_6fusion15FusionCallbacksIS1K_NS1N_17LinearCombinationISI_fSI_fLNS_15FloatRoundStyleE2EEESH_S1M_JEEENS4_5SM1004TMEM4LOAD26SM100_TMEM_LOAD_16dp32b32xES13_NS14_INS15_ILi2ELi4ELi3EEES18_NSW_INS5_IJS19_SE_EEENS5_IJSE_SB_EEEEEEENS4_39AutoVectorizingCopyWithAssumedAlignmentILi128EEENS4_14SM90_TMA_STOREES21_S23_S23_EEEvvEEEEvNT_6ParamsE,"ax",@progbits
	.align	128
.text._ZN7cutlass13device_kernelINS_4gemm6kernel13GemmUniversalIN4cute5tupleIJiiiiEEENS1_10collective13CollectiveMmaINS1_35MainloopSm100TmaUmmaWarpSpecializedILi6ELi2ELi4ENS5_IJNS4_1CILi1EEESB_SB_EEEEENS5_IJNSA_ILi64EEENSA_ILi128EEENSA_ILi32EEEEEENS_12float_e4m3_tENS5_IJlSB_lEEESI_SJ_NS4_8TiledMMAINS4_8MMA_AtomIJNS4_10MMA_TraitsINS4_19SM100_MMA_F8F6F4_SSEJSI_SI_fSE_SF_NS4_17integral_constantINS4_4UMMA5MajorELSQ_0EEESR_NSO_INSP_7ScaleInELSS_0EEEST_EEEEEENS4_6LayoutISC_NS5_IJNSA_ILi0EEESX_SX_EEEEENS5_IJNS4_10UnderscoreES10_S10_EEEEENS4_13SM90_TMA_LOADENS4_14ComposedLayoutINS4_7SwizzleILi1ELi4ELi3EEENS4_18smem_ptr_flag_bitsILi8EEENSW_INS5_IJNSA_ILi8EEESG_EEENS5_IJSG_SB_EEEEEEEvNS4_8identityES13_S1D_vS1E_EENS_8epilogue10collective18CollectiveEpilogueINS1G_23Sm100TmaWarpSpecializedILi2ELi2ELi32ELb0ELb0EEEJSH_NS5_IJNSW_ISE_SB_EES1L_EEESI_SJ_SI_SJ_NS1G_6fusion15FusionCallbacksIS1K_NS1N_17LinearCombinationISI_fSI_fLNS_15FloatRoundStyleE2EEESH_S1M_JEEENS4_5SM1004TMEM4LOAD26SM100_TMEM_LOAD_16dp32b32xES13_NS14_INS15_ILi2ELi4ELi3EEES18_NSW_INS5_IJS19_SE_EEENS5_IJSE_SB_EEEEEEENS4_39AutoVectorizingCopyWithAssumedAlignmentILi128EEENS4_14SM90_TMA_STOREES21_S23_S23_EEEvvEEEEvNT_6ParamsE:
        .type           _ZN7cutlass13device_kernelINS_4gemm6kernel13GemmUniversalIN4cute5tupleIJiiiiEEENS1_10collective13CollectiveMmaINS1_35MainloopSm100TmaUmmaWarpSpecializedILi6ELi2ELi4ENS5_IJNS4_1CILi1EEESB_SB_EEEEENS5_IJNSA_ILi64EEENSA_ILi128EEENSA_ILi32EEEEEENS_12float_e4m3_tENS5_IJlSB_lEEESI_SJ_NS4_8TiledMMAINS4_8MMA_AtomIJNS4_10MMA_TraitsINS4_19SM100_MMA_F8F6F4_SSEJSI_SI_fSE_SF_NS4_17integral_constantINS4_4UMMA5MajorELSQ_0EEESR_NSO_INSP_7ScaleInELSS_0EEEST_EEEEEENS4_6LayoutISC_NS5_IJNSA_ILi0EEESX_SX_EEEEENS5_IJNS4_10UnderscoreES10_S10_EEEEENS4_13SM90_TMA_LOADENS4_14ComposedLayoutINS4_7SwizzleILi1ELi4ELi3EEENS4_18smem_ptr_flag_bitsILi8EEENSW_INS5_IJNSA_ILi8EEESG_EEENS5_IJSG_SB_EEEEEEEvNS4_8identityES13_S1D_vS1E_EENS_8epilogue10collective18CollectiveEpilogueINS1G_23Sm100TmaWarpSpecializedILi2ELi2ELi32ELb0ELb0EEEJSH_NS5_IJNSW_ISE_SB_EES1L_EEESI_SJ_SI_SJ_NS1G_6fusion15FusionCallbacksIS1K_NS1N_17LinearCombinationISI_fSI_fLNS_15FloatRoundStyleE2EEESH_S1M_JEEENS4_5SM1004TMEM4LOAD26SM100_TMEM_LOAD_16dp32b32xES13_NS14_INS15_ILi2ELi4ELi3EEES18_NSW_INS5_IJS19_SE_EEENS5_IJSE_SB_EEEEEEENS4_39AutoVectorizingCopyWithAssumedAlignmentILi128EEENS4_14SM90_TMA_STOREES21_S23_S23_EEEvvEEEEvNT_6ParamsE,@function
        .size           _ZN7cutlass13device_kernelINS_4gemm6kernel13GemmUniversalIN4cute5tupleIJiiiiEEENS1_10collective13CollectiveMmaINS1_35MainloopSm100TmaUmmaWarpSpecializedILi6ELi2ELi4ENS5_IJNS4_1CILi1EEESB_SB_EEEEENS5_IJNSA_ILi64EEENSA_ILi128EEENSA_ILi32EEEEEENS_12float_e4m3_tENS5_IJlSB_lEEESI_SJ_NS4_8TiledMMAINS4_8MMA_AtomIJNS4_10MMA_TraitsINS4_19SM100_MMA_F8F6F4_SSEJSI_SI_fSE_SF_NS4_17integral_constantINS4_4UMMA5MajorELSQ_0EEESR_NSO_INSP_7ScaleInELSS_0EEEST_EEEEEENS4_6LayoutISC_NS5_IJNSA_ILi0EEESX_SX_EEEEENS5_IJNS4_10UnderscoreES10_S10_EEEEENS4_13SM90_TMA_LOADENS4_14ComposedLayoutINS4_7SwizzleILi1ELi4ELi3EEENS4_18smem_ptr_flag_bitsILi8EEENSW_INS5_IJNSA_ILi8EEESG_EEENS5_IJSG_SB_EEEEEEEvNS4_8identityES13_S1D_vS1E_EENS_8epilogue10collective18CollectiveEpilogueINS1G_23Sm100TmaWarpSpecializedILi2ELi2ELi32ELb0ELb0EEEJSH_NS5_IJNSW_ISE_SB_EES1L_EEESI_SJ_SI_SJ_NS1G_6fusion15FusionCallbacksIS1K_NS1N_17LinearCombinationISI_fSI_fLNS_15FloatRoundStyleE2EEESH_S1M_JEEENS4_5SM1004TMEM4LOAD26SM100_TMEM_LOAD_16dp32b32xES13_NS14_INS15_ILi2ELi4ELi3EEES18_NSW_INS5_IJS19_SE_EEENS5_IJSE_SB_EEEEEEENS4_39AutoVectorizingCopyWithAssumedAlignmentILi128EEENS4_14SM90_TMA_STOREES21_S23_S23_EEEvvEEEEvNT_6ParamsE,(.L_x_148 - _ZN7cutlass13device_kernelINS_4gemm6kernel13GemmUniversalIN4cute5tupleIJiiiiEEENS1_10collective13CollectiveMmaINS1_35MainloopSm100TmaUmmaWarpSpecializedILi6ELi2ELi4ENS5_IJNS4_1CILi1EEESB_SB_EEEEENS5_IJNSA_ILi64EEENSA_ILi128EEENSA_ILi32EEEEEENS_12float_e4m3_tENS5_IJlSB_lEEESI_SJ_NS4_8TiledMMAINS4_8MMA_AtomIJNS4_10MMA_TraitsINS4_19SM100_MMA_F8F6F4_SSEJSI_SI_fSE_SF_NS4_17integral_constantINS4_4UMMA5MajorELSQ_0EEESR_NSO_INSP_7ScaleInELSS_0EEEST_EEEEEENS4_6LayoutISC_NS5_IJNSA_ILi0EEESX_SX_EEEEENS5_IJNS4_10UnderscoreES10_S10_EEEEENS4_13SM90_TMA_LOADENS4_14ComposedLayoutINS4_7SwizzleILi1ELi4ELi3EEENS4_18smem_ptr_flag_bitsILi8EEENSW_INS5_IJNSA_ILi8EEESG_EEENS5_IJSG_SB_EEEEEEEvNS4_8identityES13_S1D_vS1E_EENS_8epilogue10collective18CollectiveEpilogueINS1G_23Sm100TmaWarpSpecializedILi2ELi2ELi32ELb0ELb0EEEJSH_NS5_IJNSW_ISE_SB_EES1L_EEESI_SJ_SI_SJ_NS1G_6fusion15FusionCallbacksIS1K_NS1N_17LinearCombinationISI_fSI_fLNS_15FloatRoundStyleE2EEESH_S1M_JEEENS4_5SM1004TMEM4LOAD26SM100_TMEM_LOAD_16dp32b32xES13_NS14_INS15_ILi2ELi4ELi3EEES18_NSW_INS5_IJS19_SE_EEENS5_IJSE_SB_EEEEEEENS4_39AutoVectorizingCopyWithAssumedAlignmentILi128EEENS4_14SM90_TMA_STOREES21_S23_S23_EEEvvEEEEvNT_6ParamsE)
        .other          _ZN7cutlass13device_kernelINS_4gemm6kernel13GemmUniversalIN4cute5tupleIJiiiiEEENS1_10collective13CollectiveMmaINS1_35MainloopSm100TmaUmmaWarpSpecializedILi6ELi2ELi4ENS5_IJNS4_1CILi1EEESB_SB_EEEEENS5_IJNSA_ILi64EEENSA_ILi128EEENSA_ILi32EEEEEENS_12float_e4m3_tENS5_IJlSB_lEEESI_SJ_NS4_8TiledMMAINS4_8MMA_AtomIJNS4_10MMA_TraitsINS4_19SM100_MMA_F8F6F4_SSEJSI_SI_fSE_SF_NS4_17integral_constantINS4_4UMMA5MajorELSQ_0EEESR_NSO_INSP_7ScaleInELSS_0EEEST_EEEEEENS4_6LayoutISC_NS5_IJNSA_ILi0EEESX_SX_EEEEENS5_IJNS4_10UnderscoreES10_S10_EEEEENS4_13SM90_TMA_LOADENS4_14ComposedLayoutINS4_7SwizzleILi1ELi4ELi3EEENS4_18smem_ptr_flag_bitsILi8EEENSW_INS5_IJNSA_ILi8EEESG_EEENS5_IJSG_SB_EEEEEEEvNS4_8identityES13_S1D_vS1E_EENS_8epilogue10collective18CollectiveEpilogueINS1G_23Sm100TmaWarpSpecializedILi2ELi2ELi32ELb0ELb0EEEJSH_NS5_IJNSW_ISE_SB_EES1L_EEESI_SJ_SI_SJ_NS1G_6fusion15FusionCallbacksIS1K_NS1N_17LinearCombinationISI_fSI_fLNS_15FloatRoundStyleE2EEESH_S1M_JEEENS4_5SM1004TMEM4LOAD26SM100_TMEM_LOAD_16dp32b32xES13_NS14_INS15_ILi2ELi4ELi3EEES18_NSW_INS5_IJS19_SE_EEENS5_IJSE_SB_EEEEEEENS4_39AutoVectorizingCopyWithAssumedAlignmentILi128EEENS4_14SM90_TMA_STOREES21_S23_S23_EEEvvEEEEvNT_6ParamsE,@"STO_CUDA_ENTRY STV_DEFAULT"
_ZN7cutlass13device_kernelINS_4gemm6kernel13GemmUniversalIN4cute5tupleIJiiiiEEENS1_10collective13CollectiveMmaINS1_35MainloopSm100TmaUmmaWarpSpecializedILi6ELi2ELi4ENS5_IJNS4_1CILi1EEESB_SB_EEEEENS5_IJNSA_ILi64EEENSA_ILi128EEENSA_ILi32EEEEEENS_12float_e4m3_tENS5_IJlSB_lEEESI_SJ_NS4_8TiledMMAINS4_8MMA_AtomIJNS4_10MMA_TraitsINS4_19SM100_MMA_F8F6F4_SSEJSI_SI_fSE_SF_NS4_17integral_constantINS4_4UMMA5MajorELSQ_0EEESR_NSO_INSP_7ScaleInELSS_0EEEST_EEEEEENS4_6LayoutISC_NS5_IJNSA_ILi0EEESX_SX_EEEEENS5_IJNS4_10UnderscoreES10_S10_EEEEENS4_13SM90_TMA_LOADENS4_14ComposedLayoutINS4_7SwizzleILi1ELi4ELi3EEENS4_18smem_ptr_flag_bitsILi8EEENSW_INS5_IJNSA_ILi8EEESG_EEENS5_IJSG_SB_EEEEEEEvNS4_8identityES13_S1D_vS1E_EENS_8epilogue10collective18CollectiveEpilogueINS1G_23Sm100TmaWarpSpecializedILi2ELi2ELi32ELb0ELb0EEEJSH_NS5_IJNSW_ISE_SB_EES1L_EEESI_SJ_SI_SJ_NS1G_6fusion15FusionCallbacksIS1K_NS1N_17LinearCombinationISI_fSI_fLNS_15FloatRoundStyleE2EEESH_S1M_JEEENS4_5SM1004TMEM4LOAD26SM100_TMEM_LOAD_16dp32b32xES13_NS14_INS15_ILi2ELi4ELi3EEES18_NSW_INS5_IJS19_SE_EEENS5_IJSE_SB_EEEEEEENS4_39AutoVectorizingCopyWithAssumedAlignmentILi128EEENS4_14SM90_TMA_STOREES21_S23_S23_EEEvvEEEEvNT_6ParamsE:
[----:B------:R-:W1:Y:S01]  /*0000*/  LDC R1, c[0x0][0x37c] ;  /* 0x0000df00ff017b82 */ /* 0x000e620000000800 */
[----:B------:R-:W2:Y:S01]  /*0010*/  S2R R108, SR_TID.X ;  /* 0x00000000006c7919 */ /* 0x000ea20000002100 */
[----:B------:R-:W3:Y:S01]  /*0020*/  LDCU.64 UR4, c[0x0][0x890] ;  /* 0x00011200ff0477ac */ /* 0x000ee20008000a00 */
[----:B------:R-:W-:Y:S02]  /*0030*/  PRMT R95, RZ, 0x7610, R95 ;  /* 0x00007610ff5f7816 */ /* 0x000fe4000000005f */
[----:B------:R-:W-:Y:S01]  /*0040*/  ELECT P5, URZ, PT ;  /* 0x0000000000ff782f */ /* 0x000fe200038a0000 */
[----:B------:R-:W4:Y:S01]  /*0050*/  LDCU.64 UR46, c[0x0][0x358] ;  /* 0x00006b00ff2e77ac */ /* 0x000f220008000a00 */
[----:B---3--:R-:W-:-:S04]  /*0060*/  UISETP.NE.U32.AND UP0, UPT, UR4, URZ, UPT ;  /* 0x000000ff0400728c */ /* 0x008fc8000bf05070 */
[----:B------:R-:W-:Y:S01]  /*0070*/  UISETP.NE.AND.EX UP0, UPT, UR5, URZ, UPT, UP0 ;  /* 0x000000ff0500728c */ /* 0x000fe2000bf05300 */
[----:B--2---:R-:W-:-:S05]  /*0080*/  SHF.R.U32.HI R101, RZ, 0x5, R108 ;  /* 0x00000005ff657819 */ /* 0x004fca000001166c */
[----:B------:R-:W2:Y:S02]  /*0090*/  SHFL.IDX PT, R0, R101, RZ, 0x1f ;  /* 0x00001fff65007589 */ /* 0x000ea400000e0000 */
[----:B--2---:R-:W-:Y:S01]  /*00a0*/  R2UR UR8, R0 ;  /* 0x00000000000872ca */ /* 0x004fe200000e0000 */
[----:B-1--4-:R-:W-:-:S14]  /*00b0*/  BRA.U UP0, `(.L_x_0) ;  /* 0x00000001002c7547 */ /* 0x012fdc000b800000 */
[----:B------:R-:W1:Y:S02]  /*00c0*/  LDCU.64 UR6, c[0x0][0x888] ;  /* 0x00011100ff0677ac */ /* 0x000e640008000a00 */
[----:B-1----:R-:W-:-:S04]  /*00d0*/  UISETP.NE.U32.AND UP0, UPT, UR6, URZ, UPT ;  /* 0x000000ff0600728c */ /* 0x002fc8000bf05070 */
[----:B------:R-:W-:-:S09]  /*00e0*/  UISETP.NE.AND.EX UP0, UPT, UR7, URZ, UPT, UP0 ;  /* 0x000000ff0700728c */ /* 0x000fd2000bf05300 */
[----:B------:R-:W-:Y:S05]  /*00f0*/  BRA.U !UP0, `(.L_x_1) ;  /* 0x0000000108107547 */ /* 0x000fea000b800000 */
[----:B------:R-:W1:Y:S02]  /*0100*/  LDC.64 R2, c[0x0][0x888] ;  /* 0x00022200ff027b82 */ /* 0x000e640000000a00 */
[----:B-1----:R1:W5:Y:S01]  /*0110*/  LDG.E R49, desc[UR46][R2.64] ;  /* 0x0000002e02317981 */ /* 0x002362000c1e1900 */
[----:B------:R-:W-:Y:S01]  /*0120*/  HFMA2 R95, -RZ, RZ, 0, 5.9604644775390625e-08 ;  /* 0x00000001ff5f7431 */ /* 0x000fe200000001ff */
[----:B------:R-:W-:Y:S05]  /*0130*/  BRA `(.L_x_0) ;  /* 0x00000000000c7947 */ /* 0x000fea0003800000 */
.L_x_1:
[----:B------:R-:W1:Y:S01]  /*0140*/  LDCU UR6, c[0x0][0x880] ;  /* 0x00011000ff0677ac */ /* 0x000e620008000800 */
[----:B------:R-:W-:Y:S01]  /*0150*/  HFMA2 R95, -RZ, RZ, 0, 5.9604644775390625e-08 ;  /* 0x00000001ff5f7431 */ /* 0x000fe200000001ff */
[----:B-1----:R-:W-:-:S07]  /*0160*/  MOV R49, UR6 ;  /* 0x0000000600317c02 */ /* 0x002fce0008000f00 */
.L_x_0:
[----:B------:R-:W2:Y:S02]  /*0170*/  LDCU.64 UR6, c[0x0][0x8b0] ;  /* 0x00011600ff0677ac */ /* 0x000ea40008000a00 */
[----:B--2---:R-:W-:-:S04]  /*0180*/  UISETP.NE.U32.AND UP0, UPT, UR6, URZ, UPT ;  /* 0x000000ff0600728c */ /* 0x004fc8000bf05070 */
[----:B------:R-:W-:-:S09]  /*0190*/  UISETP.NE.AND.EX UP0, UPT, UR7, URZ, UPT, UP0 ;  /* 0x000000ff0700728c */ /* 0x000fd2000bf05300 */
[----:B------:R-:W-:Y:S05]  /*01a0*/  BRA.U UP0, `(.L_x_2) ;  /* 0x0000000100247547 */ /* 0x000fea000b800000 */
[----:B------:R-:W2:Y:S02]  /*01b0*/  LDCU.64 UR6, c[0x0][0x8a8] ;  /* 0x00011500ff0677ac */ /* 0x000ea40008000a00 */
[----:B--2---:R-:W-:-:S04]  /*01c0*/  UISETP.NE.U32.AND UP0, UPT, UR6, URZ, UPT ;  /* 0x000000ff0600728c */ /* 0x004fc8000bf05070 */
[----:B------:R-:W-:-:S09]  /*01d0*/  UISETP.NE.AND.EX UP0, UPT, UR7, URZ, UPT, UP0 ;  /* 0x000000ff0700728c */ /* 0x000fd2000bf05300 */
[----:B------:R-:W-:Y:S05]  /*01e0*/  BRA.U !UP0, `(.L_x_3) ;  /* 0x00000001080c7547 */ /* 0x000fea000b800000 */
[----:B-1----:R-:W1:Y:S02]  /*01f0*/  LDC.64 R2, c[0x0][0x8a8] ;  /* 0x00022a00ff027b82 */ /* 0x002e640000000a00 */
[----:B-1----:R2:W5:Y:S01]  /*0200*/  LDG.E R47, desc[UR46][R2.64] ;  /* 0x0000002e022f7981 */ /* 0x002562000c1e1900 */
[----:B------:R-:W-:Y:S05]  /*0210*/  BRA `(.L_x_2) ;  /* 0x0000000000087947 */ /* 0x000fea0003800000 */
.L_x_3:
[----:B------:R-:W2:Y:S02]  /*0220*/  LDCU UR6, c[0x0][0x8a0] ;  /* 0x00011400ff0677ac */ /* 0x000ea40008000800 */
[----:B--2---:R-:W-:Y:S02]  /*0230*/  MOV R47, UR6 ;  /* 0x00000006002f7c02 */ /* 0x004fe40008000f00 */
.L_x_2:
[----:B------:R-:W-:Y:S01]  /*0240*/  IMAD.U32 R0, RZ, RZ, UR8 ;  /* 0x00000008ff007e24 */ /* 0x000fe2000f8e00ff */
[----:B------:R-:W-:Y:S04]  /*0250*/  BSSY.RECONVERGENT B0, `(.L_x_4) ;  /* 0x000000c000007945 */ /* 0x000fe80003800200 */
[C---:B------:R-:W-:Y:S02]  /*0260*/  ISETP.NE.OR P1, PT, R0.reuse, 0x1, !P5 ;  /* 0x000000010000780c */ /* 0x040fe40006f25670 */
[----:B------:R-:W-:-:S11]  /*0270*/  ISETP.NE.OR P0, PT, R0, 0x3, !P5 ;  /* 0x000000030000780c */ /* 0x000fd60006f05670 */
[----:B------:R-:W-:Y:S05]  /*0280*/  @P1 BRA `(.L_x_5) ;  /* 0x0000000000201947 */ /* 0x000fea0003800000 */
[----:B------:R-:W3:Y:S02]  /*0290*/  LDCU.64 UR6, c[0x0][0x348] ;  /* 0x00006900ff0677ac */ /* 0x000ee40008000a00 */
[----:B---3--:R-:W-:Y:S02]  /*02a0*/  UIADD3 UR10, UP1, UPT, UR6, 0x80, URZ ;  /* 0x00000080060a7890 */ /* 0x008fe4000ff3e0ff */
[----:B------:R-:W-:Y:S02]  /*02b0*/  UIADD3 UR6, UP0, UPT, UR6, 0x180, URZ ;  /* 0x0000018006067890 */ /* 0x000fe4000ff1e0ff */
[----:B------:R-:W-:Y:S02]  /*02c0*/  UIADD3.X UR11, UPT, UPT, URZ, UR7, URZ, UP1, !UPT ;  /* 0x00000007ff0b7290 */ /* 0x000fe40008ffe4ff */
[----:B------:R-:W-:-:S07]  /*02d0*/  UIADD3.X UR7, UPT, UPT, URZ, UR7, URZ, UP0, !UPT ;  /* 0x00000007ff077290 */ /* 0x000fce00087fe4ff */
[----:B------:R3:W-:Y:S02]  /*02e0*/  UTMACCTL.PF [UR10] ;  /* 0x000000000a0079b9 */ /* 0x0007e40008040000 */
[----:B------:R3:W-:Y:S02]  /*02f0*/  UTMACCTL.PF [UR6] ;  /* 0x00000000060079b9 */ /* 0x0007e40008040000 */
[----:B---3--:R-:W-:Y:S01]  /*0300*/  NOP ;  /* 0x0000000000007918 */ /* 0x008fe20000000000 */
.L_x_5:
[----:B------:R-:W-:Y:S05]  /*0310*/  BSYNC.RECONVERGENT B0 ;  /* 0x0000000000007941 */ /* 0x000fea0003800200 */
.L_x_4:
[----:B------:R-:W-:Y:S04]  /*0320*/  BSSY.RECONVERGENT B0, `(.L_x_6) ;  /* 0x000000a000007945 */ /* 0x000fe80003800200 */
        /* <DEDUP_REMOVED lines=9> */
.L_x_7:
[----:B------:R-:W-:Y:S05]  /*03c0*/  BSYNC.RECONVERGENT B0 ;  /* 0x0000000000007941 */ /* 0x000fea0003800200 */
.L_x_6:
[----:B------:R-:W3:Y:S01]  /*03d0*/  LDCU.64 UR6, c[0x0][0x888] ;  /* 0x00011100ff0677ac */ /* 0x000ee20008000a00 */
[----:B------:R-:W-:Y:S02]  /*03e0*/  UISETP.EQ.U32.AND UP1, UPT, UR4, URZ, UPT ;  /* 0x000000ff0400728c */ /* 0x000fe4000bf22070 */
[----:B------:R-:W-:Y:S02]  /*03f0*/  UPLOP3.LUT UP2, UPT, UPT, UPT, UPT, 0x80, 0x8 ;  /* 0x000000000008789c */ /* 0x000fe40003f4f070 */
[----:B---3--:R-:W-:-:S04]  /*0400*/  UISETP.NE.U32.AND UP0, UPT, UR6, URZ, UPT ;  /* 0x000000ff0600728c */ /* 0x008fc8000bf05070 */
[----:B------:R-:W-:-:S04]  /*0410*/  UISETP.NE.AND.EX UP0, UPT, UR7, URZ, UPT, UP0 ;  /* 0x000000ff0700728c */ /* 0x000fc8000bf05300 */
[----:B------:R-:W-:-:S04]  /*0420*/  UISETP.EQ.OR.EX UP3, UPT, UR5, URZ, !UP0, UP1 ;  /* 0x000000ff0500728c */ /* 0x000fc8000c762710 */
[----:B------:R-:W-:-:S05]  /*0430*/  UP2UR UR50, UPR, URZ, 0x8 ;  /* 0x00000008ff327883 */ /* 0x000fca0008000000 */
[----:B------:R-:W-:Y:S07]  /*0440*/  BRA.U !UP3, `(.L_x_8) ;  /* 0x000000010b207547 */ /* 0x000fee000b800000 */
[----:B------:R-:W-:Y:S01]  /*0450*/  UISETP.NE.U32.AND UP2, UPT, UR4, URZ, UPT ;  /* 0x000000ff0400728c */ /* 0x000fe2000bf45070 */
[----:B-----5:R-:W-:Y:S01]  /*0460*/  FSETP.NEU.AND P0, PT, R49, RZ, PT ;  /* 0x000000ff3100720b */ /* 0x020fe20003f0d000 */
[----:B------:R-:W-:Y:S02]  /*0470*/  USEL UR4, URZ, 0xffffffff, UP0 ;  /* 0xffffffffff047887 */ /* 0x000fe40008000000 */
[----:B------:R-:W-:-:S10]  /*0480*/  UISETP.NE.AND.EX UP2, UPT, UR5, URZ, UPT, UP2 ;  /* 0x000000ff0500728c */ /* 0x000fd4000bf45320 */
[----:B------:R-:W-:Y:S01]  /*0490*/  VOTEU.ANY UP1, P0 ;  /* 0x0000000000ff7886 */ /* 0x000fe20000020100 */
[----:B------:R-:W-:-:S04]  /*04a0*/  @!UP2 USEL UR4, URZ, 0xffffffff, UP1 ;  /* 0xffffffffff04a887 */ /* 0x000fc80008800000 */
[----:B------:R-:W-:-:S04]  /*04b0*/  ULOP3.LUT UR4, UR4, 0x1, URZ, 0xc0, !UPT ;  /* 0x0000000104047892 */ /* 0x000fc8000f8ec0ff */
[----:B------:R-:W-:-:S11]  /*04c0*/  UISETP.NE.U32.AND UP2, UPT, UR4, 0x1, UPT ;  /* 0x000000010400788c */ /* 0x000fd6000bf45070 */
.L_x_8:
[----:B-12---:R-:W1:Y:S01]  /*04d0*/  SHFL.IDX PT, R2, R101, RZ, 0x1f ;  /* 0x00001fff65027589 */ /* 0x006e6200000e0000 */
[----:B------:R-:W-:-:S04]  /*04e0*/  UISETP.NE.AND UP1, UPT, UR8, 0x2, UPT ;  /* 0x000000020800788c */ /* 0x000fc8000bf25270 */
[----:B------:R-:W-:Y:S01]  /*04f0*/  USEL UR6, URZ, 0x1, UP1 ;  /* 0x00000001ff067887 */ /* 0x000fe20008800000 */
[----:B-1----:R-:W-:-:S13]  /*0500*/  ISETP.NE.AND P0, PT, R2, RZ, PT ;  /* 0x000000ff0200720c */ /* 0x002fda0003f05270 */
[----:B------:R-:W-:Y:S05]  /*0510*/  @P0 BRA `(.L_x_9) ;  /* 0x0000000000580947 */ /* 0x000fea0003800000 */
[----:B------:R-:W1:Y:S01]  /*0520*/  S2UR UR5, SR_CgaCtaId ;  /* 0x00000000000579c3 */ /* 0x000e620000008800 */
[----:B------:R-:W-:Y:S01]  /*0530*/  UMOV UR7, 0x400 ;  /* 0x0000040000077882 */ /* 0x000fe20000000000 */
[----:B------:R-:W-:Y:S01]  /*0540*/  UMOV UR4, 0x1 ;  /* 0x0000000100047882 */ /* 0x000fe20000000000 */
[----:B------:R-:W-:Y:S01]  /*0550*/  ELECT P0, URZ, PT ;  /* 0x0000000000ff782f */ /* 0x000fe20003800000 */
[----:B------:R-:W-:-:S04]  /*0560*/  UIADD3 UR10, UPT, UPT, -UR4, 0x100000, URZ ;  /* 0x00100000040a7890 */ /* 0x000fc8000fffe1ff */
[----:B------:R-:W-:Y:S02]  /*0570*/  USHF.L.U32 UR11, UR10, 0xb, URZ ;  /* 0x0000000b0a0b7899 */ /* 0x000fe400080006ff */
[----:B------:R-:W-:Y:S02]  /*0580*/  USHF.L.U32 UR10, UR10, 0x1, URZ ;  /* 0x000000010a0a7899 */ /* 0x000fe400080006ff */
[----:B-1----:R-:W-:Y:S01]  /*0590*/  ULEA UR5, UR5, UR7, 0x18 ;  /* 0x0000000705057291 */ /* 0x002fe2000f8ec0ff */
[----:B------:R-:W1:Y:S11]  /*05a0*/  FENCE.VIEW.ASYNC.S ;  /* 0x00000000000073c6 */ /* 0x000e760000000000 */
[----:B-1----:R1:W2:Y:S01]  /*05b0*/  SYNCS.EXCH.64 URZ, [UR5], UR10 ;  /* 0x0000000a05ff75b2 */ /* 0x0022a20008000100 */
[----:B------:R1:W3:Y:S01]  /*05c0*/  SYNCS.EXCH.64 URZ, [UR5+0x30], UR10 ;  /* 0x0000300a05ff75b2 */ /* 0x0002e20008000100 */
[----:B------:R1:W4:Y:S01]  /*05d0*/  SYNCS.EXCH.64 URZ, [UR5+0x8], UR10 ;  /* 0x0000080a05ff75b2 */ /* 0x0003220008000100 */
[----:B------:R1:W1:Y:S01]  /*05e0*/  SYNCS.EXCH.64 URZ, [UR5+0x38], UR10 ;  /* 0x0000380a05ff75b2 */ /* 0x0002620008000100 */
        /* <DEDUP_REMOVED lines=8> */
[----:B------:R-:W-:Y:S01]  /*0670*/  NOP ;  /* 0x0000000000007918 */ /* 0x000fe20000000000 */
.L_x_9:
[----:B------:R-:W2:Y:S01]  /*0680*/  SHFL.IDX PT, R2, R101, RZ, 0x1f ;  /* 0x00001fff65027589 */ /* 0x000ea200000e0000 */
[----:B------:R-:W-:Y:S01]  /*0690*/  NOP ;  /* 0x0000000000007918 */ /* 0x000fe20000000000 */
[----:B--2---:R-:W-:-:S13]  /*06a0*/  ISETP.NE.AND P0, PT, R2, 0x1, PT ;  /* 0x000000010200780c */ /* 0x004fda0003f05270 */
[----:B------:R-:W-:Y:S05]  /*06b0*/  @P0 BRA `(.L_x_10) ;  /* 0x0000000000480947 */ /* 0x000fea0003800000 */
[----:B------:R-:W2:Y:S01]  /*06c0*/  S2UR UR7, SR_CgaCtaId ;  /* 0x00000000000779c3 */ /* 0x000ea20000008800 */
[----:B------:R-:W-:Y:S01]  /*06d0*/  UMOV UR9, 0x400 ;  /* 0x0000040000097882 */ /* 0x000fe20000000000 */
[----:B-1----:R-:W-:Y:S01]  /*06e0*/  UMOV UR5, 0x20 ;  /* 0x0000002000057882 */ /* 0x002fe20000000000 */
[----:B------:R-:W-:Y:S01]  /*06f0*/  UMOV UR4, 0x80 ;  /* 0x0000008000047882 */ /* 0x000fe20000000000 */
[----:B------:R-:W-:-:S04]  /*0700*/  UIADD3 UR10, UPT, UPT, -UR5, 0x100000, URZ ;  /* 0x00100000050a7890 */ /* 0x000fc8000fffe1ff */
[----:B------:R-:W-:Y:S02]  /*0710*/  USHF.L.U32 UR11, UR10, 0xb, URZ ;  /* 0x0000000b0a0b7899 */ /* 0x000fe400080006ff */
[----:B------:R-:W-:Y:S02]  /*0720*/  USHF.L.U32 UR10, UR10, 0x1, URZ ;  /* 0x000000010a0a7899 */ /* 0x000fe400080006ff */
[----:B------:R-:W-:-:S04]  /*0730*/  UIADD3 UR4, UPT, UPT, -UR4, 0x100000, URZ ;  /* 0x0010000004047890 */ /* 0x000fc8000fffe1ff */
[----:B------:R-:W-:Y:S02]  /*0740*/  USHF.L.U32 UR5, UR4, 0xb, URZ ;  /* 0x0000000b04057899 */ /* 0x000fe400080006ff */
[----:B------:R-:W-:Y:S01]  /*0750*/  USHF.L.U32 UR4, UR4, 0x1, URZ ;  /* 0x0000000104047899 */ /* 0x000fe200080006ff */
[----:B------:R-:W-:Y:S01]  /*0760*/  ELECT P0, URZ, PT ;  /* 0x0000000000ff782f */ /* 0x000fe20003800000 */
[----:B--2---:R-:W-:Y:S01]  /*0770*/  ULEA UR7, UR7, UR9, 0x18 ;  /* 0x0000000907077291 */ /* 0x004fe2000f8ec0ff */
[----:B------:R-:W1:Y:S11]  /*0780*/  FENCE.VIEW.ASYNC.S ;  /* 0x00000000000073c6 */ /* 0x000e760000000000 */
[----:B-1----:R2:W1:Y:S01]  /*0790*/  SYNCS.EXCH.64 URZ, [UR7+0x60], UR10 ;  /* 0x0000600a07ff75b2 */ /* 0x0024620008000100 */
[----:B------:R2:W1:Y:S01]  /*07a0*/  SYNCS.EXCH.64 URZ, [UR7+0x70], UR4 ;  /* 0x0000700407ff75b2 */ /* 0x0004620008000100 */
[----:B------:R2:W1:Y:S01]  /*07b0*/  SYNCS.EXCH.64 URZ, [UR7+0x68], UR10 ;  /* 0x0000680a07ff75b2 */ /* 0x0004620008000100 */
[----:B------:R2:W1:Y:S02]  /*07c0*/  SYNCS.EXCH.64 URZ, [UR7+0x78], UR4 ;  /* 0x0000780407ff75b2 */ /* 0x0004640008000100 */
[----:B--2---:R-:W-:Y:S01]  /*07d0*/  NOP ;  /* 0x0000000000007918 */ /* 0x004fe20000000000 */
.L_x_10:
[----:B------:R-:W2:Y:S01]  /*07e0*/  SHFL.IDX PT, R2, R101, RZ, 0x1f ;  /* 0x00001fff65027589 */ /* 0x000ea200000e0000 */
[----:B------:R-:W-:Y:S01]  /*07f0*/  NOP ;  /* 0x0000000000007918 */ /* 0x000fe20000000000 */
[----:B--2---:R-:W-:-:S13]  /*0800*/  ISETP.NE.AND P0, PT, R2, 0x3, PT ;  /* 0x000000030200780c */ /* 0x004fda0003f05270 */
[----:B------:R-:W-:Y:S05]  /*0810*/  @P0 BRA `(.L_x_11) ;  /* 0x0000000000300947 */ /* 0x000fea0003800000 */
[----:B-1----:R-:W1:Y:S01]  /*0820*/  S2UR UR5, SR_CgaCtaId ;  /* 0x00000000000579c3 */ /* 0x002e620000008800 */
        /* <DEDUP_REMOVED lines=8> */
[----:B-1----:R2:W1:Y:S01]  /*08b0*/  SYNCS.EXCH.64 URZ, [UR5+0x80], UR10 ;  /* 0x0000800a05ff75b2 */ /* 0x0024620008000100 */
[----:B------:R2:W1:Y:S02]  /*08c0*/  SYNCS.EXCH.64 URZ, [UR5+0x88], UR10 ;  /* 0x0000880a05ff75b2 */ /* 0x0004640008000100 */
[----:B--2---:R-:W-:Y:S01]  /*08d0*/  NOP ;  /* 0x0000000000007918 */ /* 0x004fe20000000000 */
.L_x_11:
[----:B------:R-:W2:Y:S01]  /*08e0*/  SHFL.IDX PT, R2, R101, RZ, 0x1f ;  /* 0x00001fff65027589 */ /* 0x000ea200000e0000 */
[----:B------:R-:W-:Y:S01]  /*08f0*/  NOP ;  /* 0x0000000000007918 */ /* 0x000fe20000000000 */
[----:B--2---:R-:W-:-:S13]  /*0900*/  ISETP.NE.AND P0, PT, R2, 0x4, PT ;  /* 0x000000040200780c */ /* 0x004fda0003f05270 */
[----:B------:R-:W-:Y:S05]  /*0910*/  @P0 BRA `(.L_x_12) ;  /* 0x00000000004c0947 */ /* 0x000fea0003800000 */
[----:B-1----:R-:W1:Y:S01]  /*0920*/  S2UR UR5, SR_CgaCtaId ;  /* 0x00000000000579c3 */ /* 0x002e620000008800 */
[----:B------:R-:W-:Y:S01]  /*0930*/  UMOV UR9, 0x100 ;  /* 0x0000010000097882 */ /* 0x000fe20000000000 */
[----:B------:R-:W-:Y:S01]  /*0940*/  UMOV UR7, 0x400 ;  /* 0x0000040000077882 */ /* 0x000fe20000000000 */
[----:B------:R-:W-:Y:S01]  /*0950*/  USEL UR9, UR9, 0xe0, UP2 ;  /* 0x000000e009097887 */ /* 0x000fe20009000000 */
[----:B------:R-:W-:Y:S01]  /*0960*/  UMOV UR4, 0x1 ;  /* 0x0000000100047882 */ /* 0x000fe20000000000 */
[----:B------:R-:W-:Y:S01]  /*0970*/  ELECT P0, URZ, PT ;  /* 0x0000000000ff782f */ /* 0x000fe20003800000 */
[----:B------:R-:W-:-:S04]  /*0980*/  UIADD3 UR10, UPT, UPT, -UR4, 0x100000, URZ ;  /* 0x00100000040a7890 */ /* 0x000fc8000fffe1ff */
[----:B------:R-:W-:Y:S02]  /*0990*/  USHF.L.U32 UR11, UR10, 0xb, URZ ;  /* 0x0000000b0a0b7899 */ /* 0x000fe400080006ff */
[----:B------:R-:W-:Y:S02]  /*09a0*/  USHF.L.U32 UR10, UR10, 0x1, URZ ;  /* 0x000000010a0a7899 */ /* 0x000fe400080006ff */
[----:B------:R-:W-:-:S04]  /*09b0*/  UIADD3 UR12, UPT, UPT, -UR9, 0x100000, URZ ;  /* 0x00100000090c7890 */ /* 0x000fc8000fffe1ff */
[----:B------:R-:W-:Y:S02]  /*09c0*/  USHF.L.U32 UR13, UR12, 0xb, URZ ;  /* 0x0000000b0c0d7899 */ /* 0x000fe400080006ff */
[----:B------:R-:W-:Y:S02]  /*09d0*/  USHF.L.U32 UR12, UR12, 0x1, URZ ;  /* 0x000000010c0c7899 */ /* 0x000fe400080006ff */
[----:B-1----:R-:W-:Y:S01]  /*09e0*/  ULEA UR5, UR5, UR7, 0x18 ;  /* 0x0000000705057291 */ /* 0x002fe2000f8ec0ff */
[----:B------:R-:W1:Y:S11]  /*09f0*/  FENCE.VIEW.ASYNC.S ;  /* 0x00000000000073c6 */ /* 0x000e760000000000 */
[----:B-1----:R2:W1:Y:S01]  /*0a00*/  SYNCS.EXCH.64 URZ, [UR5+0x90], UR10 ;  /* 0x0000900a05ff75b2 */ /* 0x0024620008000100 */
[----:B------:R2:W1:Y:S01]  /*0a10*/  SYNCS.EXCH.64 URZ, [UR5+0xa0], UR12 ;  /* 0x0000a00c05ff75b2 */ /* 0x0004620008000100 */
[----:B------:R2:W1:Y:S01]  /*0a20*/  SYNCS.EXCH.64 URZ, [UR5+0x98], UR10 ;  /* 0x0000980a05ff75b2 */ /* 0x0004620008000100 */
[----:B------:R2:W1:Y:S02]  /*0a30*/  SYNCS.EXCH.64 URZ, [UR5+0xa8], UR12 ;  /* 0x0000a80c05ff75b2 */ /* 0x0004640008000100 */
[----:B--2---:R-:W-:Y:S01]  /*0a40*/  NOP ;  /* 0x0000000000007918 */ /* 0x004fe20000000000 */
.L_x_12:
        /* <DEDUP_REMOVED lines=20> */
[----:B------:R2:W1:Y:S01]  /*0b90*/  SYNCS.EXCH.64 URZ, [UR7+0xd8], UR4 ;  /* 0x0000d80407ff75b2 */ /* 0x0004620008000100 */
[----:B------:R2:W1:Y:S01]  /*0ba0*/  SYNCS.EXCH.64 URZ, [UR7+0xc0], UR10 ;  /* 0x0000c00a07ff75b2 */ /* 0x0004620008000100 */
[----:B------:R2:W1:Y:S01]  /*0bb0*/  SYNCS.EXCH.64 URZ, [UR7+0xe0], UR4 ;  /* 0x0000e00407ff75b2 */ /* 0x0004620008000100 */
[----:B------:R2:W1:Y:S01]  /*0bc0*/  SYNCS.EXCH.64 URZ, [UR7+0xc8], UR10 ;  /* 0x0000c80a07ff75b2 */ /* 0x0004620008000100 */
[----:B------:R2:W1:Y:S02]  /*0bd0*/  SYNCS.EXCH.64 URZ, [UR7+0xe8], UR4 ;  /* 0x0000e80407ff75b2 */ /* 0x0004640008000100 */
[----:B--2---:R-:W-:Y:S01]  /*0be0*/  NOP ;  /* 0x0000000000007918 */ /* 0x004fe20000000000 */
.L_x_13:
        /* <DEDUP_REMOVED lines=18> */
.L_x_14:
[----:B-1----:R-:W1:Y:S01]  /*0d10*/  S2UR UR5, SR_CTAID.X ;  /* 0x00000000000579c3 */ /* 0x002e620000002500 */
[----:B------:R-:W-:-:S05]  /*0d20*/  CS2R.32 R96, SR_CgaSize ;  /* 0x0000000000607805 */ /* 0x000fca0000008a00 */
[----:B------:R-:W-:-:S05]  /*0d30*/  IMAD R96, R96, -0xa0, RZ ;  /* 0xffffff6060607824 */ /* 0x000fca00078e02ff */
[----:B------:R-:W-:-:S14]  /*0d40*/  R2UR UR9, R96 ;  /* 0x00000000600972ca */ /* 0x000fdc00000e0000 */
[----:B------:R-:W2:Y:S01]  /*0d50*/  LDCU UR9, c[0x0][UR9+0x2b0] ;  /* 0x00005600090977ac */ /* 0x000ea20008000800 */
[----:B------:R-:W-:Y:S01]  /*0d60*/  NOP ;  /* 0x0000000000007918 */ /* 0x000fe20000000000 */
[----:B------:R-:W-:-:S05]  /*0d70*/  CS2R.32 R96, SR_CgaSize ;  /* 0x0000000000607805 */ /* 0x000fca0000008a00 */
[----:B------:R-:W-:-:S05]  /*0d80*/  IMAD R96, R96, -0xa0, RZ ;  /* 0xffffff6060607824 */ /* 0x000fca00078e02ff */
[----:B------:R-:W-:-:S14]  /*0d90*/  R2UR UR7, R96 ;  /* 0x00000000600772ca */ /* 0x000fdc00000e0000 */
[----:B------:R-:W3:Y:S01]  /*0da0*/  LDCU UR7, c[0x0][UR7+0x2b4] ;  /* 0x00005680070777ac */ /* 0x000ee20008000800 */
[----:B------:R-:W4:Y:S08]  /*0db0*/  S2UR UR4, SR_CTAID.Y ;  /* 0x00000000000479c3 */ /* 0x000f300000002600 */
[----:B------:R-:W3:Y:S01]  /*0dc0*/  LDC R9, c[0x0][0xb24] ;  /* 0x0002c900ff097b82 */ /* 0x000ee20000000800 */
[----:B-1----:R-:W-:-:S02]  /*0dd0*/  I2FP.F32.U32 R4, UR5 ;  /* 0x0000000500047c45 */ /* 0x002fc40008201000 */
[----:B------:R-:W-:-:S05]  /*0de0*/  CS2R.32 R5, SR_CgaSize ;  /* 0x0000000000057805 */ /* 0x000fca0000008a00 */
[----:B------:R-:W-:-:S06]  /*0df0*/  IMAD R5, R5, -0xa0, RZ ;  /* 0xffffff6005057824 */ /* 0x000fcc00078e02ff */
[----:B------:R-:W1:Y:S01]  /*0e00*/  LDC R5, c[0x0][R5+0x2a0] ;  /* 0x0000a80005057b82 */ /* 0x000e620000000800 */
[----:B------:R-:W-:Y:S01]  /*0e10*/  MOV R21, UR5 ;  /* 0x0000000500157c02 */ /* 0x000fe20008000f00 */
[----:B--2---:R-:W-:Y:S01]  /*0e20*/  FMUL R4, R4, UR9 ;  /* 0x0000000904047c20 */ /* 0x004fe20008400000 */
[----:B----4-:R-:W-:Y:S02]  /*0e30*/  I2FP.F32.U32 R2, UR4 ;  /* 0x0000000400027c45 */ /* 0x010fe40008201000 */
[----:B------:R-:W-:-:S05]  /*0e40*/  CS2R.32 R3, SR_CgaSize ;  /* 0x0000000000037805 */ /* 0x000fca0000008a00 */
[----:B------:R-:W-:-:S06]  /*0e50*/  IMAD R3, R3, -0xa0, RZ ;  /* 0xffffff6003037824 */ /* 0x000fcc00078e02ff */
[----:B------:R-:W2:Y:S01]  /*0e60*/  LDC R3, c[0x0][R3+0x2a4] ;  /* 0x0000a90003037b82 */ /* 0x000ea20000000800 */
[----:B------:R-:W4:Y:S01]  /*0e70*/  F2I.U32.TRUNC.NTZ R96, R4 ;  /* 0x0000000400607305 */ /* 0x000f22000020f000 */
[----:B------:R-:W-:Y:S01]  /*0e80*/  MOV R20, UR4 ;  /* 0x0000000400147c02 */ /* 0x000fe20008000f00 */
[----:B---3--:R-:W-:-:S05]  /*0e90*/  FMUL R2, R2, UR7 ;  /* 0x0000000702027c20 */ /* 0x008fca0008400000 */
[----:B------:R-:W-:Y:S01]  /*0ea0*/  BAR.SYNC.DEFER_BLOCKING 0x0 ;  /* 0x0000000000007b1d */ /* 0x000fe20000010000 */
[----:B------:R-:W-:-:S05]  /*0eb0*/  ISETP.GE.AND P0, PT, R9, 0x1, PT ;  /* 0x000000010900780c */ /* 0x000fca0003f06270 */
[----:B------:R-:W3:Y:S02]  /*0ec0*/  F2I.U32.TRUNC.NTZ R94, R2 ;  /* 0x00000002005e7305 */ /* 0x000ee4000020f000 */
[----:B------:R-:W2:Y:S01]  /*0ed0*/  S2UR UR36, SR_CTAID.Z ;  /* 0x00000000002479c3 */ /* 0x000ea20000002700 */
[----:B----4-:R-:W-:-:S05]  /*0ee0*/  IADD3 R96, PT, PT, -R96, RZ, RZ ;  /* 0x000000ff60607210 */ /* 0x010fca0007ffe1ff */
[----:B-1----:R-:W-:Y:S01]  /*0ef0*/  IMAD R96, R5, R96, UR5 ;  /* 0x0000000505607e24 */ /* 0x002fe2000f8e0260 */
[----:B---3--:R-:W-:-:S05]  /*0f00*/  IADD3 R94, PT, PT, -R94, RZ, RZ ;  /* 0x000000ff5e5e7210 */ /* 0x008fca0007ffe1ff */
[----:B--2---:R-:W-:Y:S01]  /*0f10*/  IMAD R94, R3, R94, UR4 ;  /* 0x00000004035e7e24 */ /* 0x004fe2000f8e025e */
[----:B------:R-:W-:Y:S06]  /*0f20*/  @!P0 BRA `(.L_x_15) ;  /* 0x0000000000b88947 */ /* 0x000fec0003800000 */
[----:B------:R-:W1:Y:S01]  /*0f30*/  LDC.64 R4, c[0x0][0xb18] ;  /* 0x0002c600ff047b82 */ /* 0x000e620000000a00 */
[----:B------:R-:W-:-:S07]  /*0f40*/  ISETP.NE.AND P0, PT, R9, 0x1, PT ;  /* 0x000000010900780c */ /* 0x000fce0003f05270 */
[----:B------:R-:W2:Y:S08]  /*0f50*/  LDC R10, c[0x0][0xb0c] ;  /* 0x0002c300ff0a7b82 */ /* 0x000eb00000000800 */
[----:B------:R-:W3:Y:S08]  /*0f60*/  LDC R11, c[0x0][0x370] ;  /* 0x0000dc00ff0b7b82 */ /* 0x000ef00000000800 */
[----:B------:R-:W4:Y:S01]  /*0f70*/  LDC R12, c[0x0][0x374] ;  /* 0x0000dd00ff0c7b82 */ /* 0x000f220000000800 */
[----:B-1----:R-:W-:-:S07]  /*0f80*/  ISETP.NE.AND P1, PT, R4, 0x1, PT ;  /* 0x000000010400780c */ /* 0x002fce0003f25270 */
[----:B------:R-:W3:Y:S01]  /*0f90*/  LDC.64 R6, c[0x0][0xb10] ;  /* 0x0002c400ff067b82 */ /* 0x000ee20000000a00 */
[----:B--2---:R-:W-:-:S07]  /*0fa0*/  ISETP.NE.AND P2, PT, R10, 0x1, PT ;  /* 0x000000010a00780c */ /* 0x004fce0003f45270 */
[----:B------:R-:W1:Y:S08]  /*0fb0*/  LDC R8, c[0x0][0xb20] ;  /* 0x0002c800ff087b82 */ /* 0x000e700000000800 */
[----:B------:R-:W2:Y:S01]  /*0fc0*/  LDC.64 R2, c[0x0][0xb28] ;  /* 0x0002ca00ff027b82 */ /* 0x000ea20000000a00 */
[----:B----4-:R-:W-:-:S04]  /*0fd0*/  IMAD.HI.U32 R13, R12, R5, RZ ;  /* 0x000000050c0d7227 */ /* 0x010fc800078e00ff */
[----:B------:R-:W-:-:S04]  /*0fe0*/  IMAD.HI.U32 R5, R20, R5, RZ ;  /* 0x0000000514057227 */ /* 0x000fc800078e00ff */
[----:B---3--:R-:W-:-:S04]  /*0ff0*/  IMAD.HI.U32 R14, R11, R6, RZ ;  /* 0x000000060b0e7227 */ /* 0x008fc800078e00ff */
[C---:B------:R-:W-:Y:S01]  /*1000*/  IMAD.HI.U32 R16, R21.reuse, R6, RZ ;  /* 0x0000000615107227 */ /* 0x040fe200078e00ff */
[-C--:B------:R-:W-:Y:S02]  /*1010*/  @P2 SHF.R.U32.HI R11, RZ, R7.reuse, R14 ;  /* 0x00000007ff0b2219 */ /* 0x080fe4000001160e */
[-C--:B-1----:R-:W-:Y:S02]  /*1020*/  @P1 SHF.R.U32.HI R12, RZ, R8.reuse, R13 ;  /* 0x00000008ff0c1219 */ /* 0x082fe4000001160d */
[----:B------:R-:W-:Y:S02]  /*1030*/  SHF.R.U32.HI R5, RZ, R8, R5 ;  /* 0x00000008ff057219 */ /* 0x000fe40000011605 */
[----:B------:R-:W-:Y:S02]  /*1040*/  SHF.R.U32.HI R16, RZ, R7, R16 ;  /* 0x00000007ff107219 */ /* 0x000fe40000011610 */
[----:B------:R-:W-:Y:S01]  /*1050*/  SEL R5, R20, R5, !P1 ;  /* 0x0000000514057207 */ /* 0x000fe20004800000 */
[----:B--2---:R-:W-:Y:S01]  /*1060*/  IMAD.HI.U32 R14, R12, R2, RZ ;  /* 0x000000020c0e7227 */ /* 0x004fe200078e00ff */
[----:B------:R-:W-:-:S02]  /*1070*/  SEL R7, R21, R16, !P2 ;  /* 0x0000001015077207 */ /* 0x000fc40005000000 */
[----:B------:R-:W-:Y:S01]  /*1080*/  IADD3 R13, PT, PT, -R5, RZ, RZ ;  /* 0x000000ff050d7210 */ /* 0x000fe20007ffe1ff */
[----:B------:R-:W-:Y:S01]  /*1090*/  IMAD.HI.U32 R6, R11, R2, RZ ;  /* 0x000000020b067227 */ /* 0x000fe200078e00ff */
[----:B------:R-:W-:-:S03]  /*10a0*/  @P0 SHF.R.U32.HI R12, RZ, R3, R14 ;  /* 0x00000003ff0c0219 */ /* 0x000fc6000001160e */
[----:B------:R-:W-:Y:S01]  /*10b0*/  IMAD R13, R4, R13, R20 ;  /* 0x0000000d040d7224 */ /* 0x000fe200078e0214 */
[----:B------:R-:W-:Y:S01]  /*10c0*/  @P0 SHF.R.U32.HI R11, RZ, R3, R6 ;  /* 0x00000003ff0b0219 */ /* 0x000fe20000011606 */
[----:B------:R-:W-:-:S04]  /*10d0*/  IMAD R12, R12, R9, RZ ;  /* 0x000000090c0c7224 */ /* 0x000fc800078e02ff */
[----:B------:R-:W-:Y:S01]  /*10e0*/  IMAD R6, R11, R9, RZ ;  /* 0x000000090b067224 */ /* 0x000fe200078e02ff */
[----:B------:R-:W-:-:S04]  /*10f0*/  ISETP.GE.AND P1, PT, R5, R12, PT ;  /* 0x0000000c0500720c */ /* 0x000fc80003f26270 */
[----:B------:R-:W-:Y:S01]  /*1100*/  ISETP.GE.OR P1, PT, R7, R6, P1 ;  /* 0x000000060700720c */ /* 0x000fe20000f26670 */
[----:B------:R-:W-:-:S05]  /*1110*/  IMAD.HI.U32 R6, R5, R2, RZ ;  /* 0x0000000205067227 */ /* 0x000fca00078e00ff */
[----:B------:R-:W-:-:S04]  /*1120*/  SHF.R.U32.HI R6, RZ, R3, R6 ;  /* 0x00000003ff067219 */ /* 0x000fc80000011606 */
[----:B------:R-:W-:-:S03]  /*1130*/  SEL R6, R5, R6, !P0 ;  /* 0x0000000605067207 */ /* 0x000fc60004000000 */
[----:B------:R-:W-:Y:S01]  /*1140*/  @!P1 IMAD.HI.U32 R8, R7, R2, RZ ;  /* 0x0000000207089227 */ /* 0x000fe200078e00ff */
[----:B------:R-:W-:-:S04]  /*1150*/  IADD3 R2, PT, PT, -R6, RZ, RZ ;  /* 0x000000ff06027210 */ /* 0x000fc80007ffe1ff */
[----:B------:R-:W-:Y:S01]  /*1160*/  @!P1 SHF.R.U32.HI R8, RZ, R3, R8 ;  /* 0x00000003ff089219 */ /* 0x000fe20000011608 */
[----:B------:R-:W-:-:S03]  /*1170*/  IMAD R2, R9, R2, R5 ;  /* 0x0000000209027224 */ /* 0x000fc600078e0205 */
[----:B------:R-:W-:-:S05]  /*1180*/  @!P1 SEL R3, R7, R8, !P0 ;  /* 0x0000000807039207 */ /* 0x000fca0004000000 */
[--C-:B------:R-:W-:Y:S02]  /*1190*/  @!P1 IMAD.IADD R6, R6, 0x1, -R3.reuse ;  /* 0x0000000106069824 */ /* 0x100fe400078e0a03 */
[----:B------:R-:W-:Y:S01]  /*11a0*/  @!P1 IMAD R3, R2, R11, R3 ;  /* 0x0000000b02039224 */ /* 0x000fe200078e0203 */
[----:B------:R-:W-:Y:S01]  /*11b0*/  IADD3 R2, PT, PT, -R7, RZ, RZ ;  /* 0x000000ff07027210 */ /* 0x000fe20007ffe1ff */
[----:B------:R-:W-:Y:S02]  /*11c0*/  @!P1 IMAD R5, R6, R9, R7 ;  /* 0x0000000906059224 */ /* 0x000fe400078e0207 */
[----:B------:R-:W-:Y:S02]  /*11d0*/  @!P1 IMAD.MOV.U32 R7, RZ, RZ, R3 ;  /* 0x000000ffff079224 */ /* 0x000fe400078e0003 */
[----:B------:R-:W-:Y:S02]  /*11e0*/  IMAD R2, R10, R2, R21 ;  /* 0x000000020a027224 */ /* 0x000fe400078e0215 */
[----:B------:R-:W-:-:S02]  /*11f0*/  IMAD R20, R5, R4, R13 ;  /* 0x0000000405147224 */ /* 0x000fc400078e020d */
[----:B------:R-:W-:Y:S02]  /*1200*/  IMAD R21, R7, R10, R2 ;  /* 0x0000000a07157224 */ /* 0x000fe400078e0202 */
.L_x_15:
[----:B------:R-:W1:Y:S01]  /*1210*/  LDCU UR4, c[0x0][0xb30] ;  /* 0x00016600ff0477ac */ /* 0x000e620008000800 */
[----:B------:R-:W2:Y:S08]  /*1220*/  S2UR UR37, SR_CgaCtaId ;  /* 0x00000000002579c3 */ /* 0x000eb00000008800 */
[----:B------:R-:W3:Y:S01]  /*1230*/  LDC R40, c[0x0][0xb24] ;  /* 0x0002c900ff287b82 */ /* 0x000ee20000000800 */
[----:B-1----:R-:W-:-:S09]  /*1240*/  UISETP.NE.AND UP1, UPT, UR4, 0x1, UPT ;  /* 0x000000010400788c */ /* 0x002fd2000bf25270 */
[----:B--2---:R-:W-:Y:S05]  /*1250*/  BRA.U UP1, `(.L_x_16) ;  /* 0x0000000101407547 */ /* 0x004fea000b800000 */
[----:B------:R-:W1:Y:S08]  /*1260*/  LDC.64 R4, c[0x0][0xb10] ;  /* 0x0002c400ff047b82 */ /* 0x000e700000000a00 */
[----:B------:R-:W2:Y:S08]  /*1270*/  LDC.64 R2, c[0x0][0xb18] ;  /* 0x0002c600ff027b82 */ /* 0x000eb00000000a00 */
[----:B------:R-:W4:Y:S08]  /*1280*/  LDC R6, c[0x0][0xb20] ;  /* 0x0002c800ff067b82 */ /* 0x000f300000000800 */
[----:B------:R-:W3:Y:S01]  /*1290*/  LDC R8, c[0x0][0xb0c] ;  /* 0x0002c300ff087b82 */ /* 0x000ee20000000800 */
[----:B-1----:R-:W-:-:S05]  /*12a0*/  IMAD.HI.U32 R4, R21, R4, RZ ;  /* 0x0000000415047227 */ /* 0x002fca00078e00ff */
[----:B------:R-:W-:Y:S01]  /*12b0*/  SHF.R.U32.HI R4, RZ, R5, R4 ;  /* 0x00000005ff047219 */ /* 0x000fe20000011604 */
[----:B--2---:R-:W-:Y:S01]  /*12c0*/  IMAD.HI.U32 R3, R20, R3, RZ ;  /* 0x0000000314037227 */ /* 0x004fe200078e00ff */
[----:B------:R-:W-:-:S04]  /*12d0*/  ISETP.NE.AND P0, PT, R2, 0x1, PT ;  /* 0x000000010200780c */ /* 0x000fc80003f05270 */
[----:B----4-:R-:W-:-:S04]  /*12e0*/  SHF.R.U32.HI R3, RZ, R6, R3 ;  /* 0x00000006ff037219 */ /* 0x010fc80000011603 */
[----:B------:R-:W-:Y:S02]  /*12f0*/  SEL R3, R20, R3, !P0 ;  /* 0x0000000314037207 */ /* 0x000fe40004000000 */
[----:B---3--:R-:W-:-:S04]  /*1300*/  ISETP.NE.AND P1, PT, R8, 0x1, PT ;  /* 0x000000010800780c */ /* 0x008fc80003f25270 */
[----:B------:R-:W-:-:S05]  /*1310*/  SEL R4, R21, R4, !P1 ;  /* 0x0000000415047207 */ /* 0x000fca0004800000 */
[----:B------:R-:W-:Y:S02]  /*1320*/  IMAD.IADD R5, R3, 0x1, -R4 ;  /* 0x0000000103057824 */ /* 0x000fe400078e0a04 */
[----:B------:R-:W-:Y:S02]  /*1330*/  IMAD.IADD R3, R4, 0x1, -R3 ;  /* 0x0000000104037824 */ /* 0x000fe400078e0a03 */
[----:B------:R-:W-:Y:S02]  /*1340*/  IMAD R21, R5, R8, R21 ;  /* 0x0000000805157224 */ /* 0x000fe400078e0215 */
[----:B------:R-:W-:-:S07]  /*1350*/  IMAD R20, R3, R2, R20 ;  /* 0x0000000203147224 */ /* 0x000fce00078e0214 */
.L_x_16:
[----:B------:R-:W-:Y:S01]  /*1360*/  BAR.SYNC.DEFER_BLOCKING 0x0 ;  /* 0x0000000000007b1d */ /* 0x000fe20000010000 */
[----:B------:R-:W-:Y:S01]  /*1370*/  UISETP.NE.AND UP1, UPT, UR8, 0x2, UPT ;  /* 0x000000020800788c */ /* 0x000fe2000bf25270 */
[----:B------:R-:W-:Y:S02]  /*1380*/  ISETP.NE.OR P5, PT, R0, 0x2, !P5 ;  /* 0x000000020000780c */ /* 0x000fe40006fa5670 */
[----:B------:R-:W-:-:S06]  /*1390*/  LOP3.LUT R2, R108, 0x1f, RZ, 0xc0, !PT ;  /* 0x0000001f6c027812 */ /* 0x000fcc00078ec0ff */
[----:B------:R-:W-:Y:S05]  /*13a0*/  BRA.U UP1, `(.L_x_17) ;  /* 0x0000001101a87547 */ /* 0x000fea000b800000 */
[----:B------:R-:W1:Y:S01]  /*13b0*/  LDCU UR13, c[0x0][0x38c] ;  /* 0x00007180ff0d77ac */ /* 0x000e620008000800 */
[----:B------:R-:W2:Y:S01]  /*13c0*/  LDC R9, c[0x0][0x370] ;  /* 0x0000dc00ff097b82 */ /* 0x000ea20000000800 */
[----:B------:R-:W-:Y:S01]  /*13d0*/  PLOP3.LUT P1, PT, PT, PT, UP2, 0x80, 0x8 ;  /* 0x000000000008781c */ /* 0x000fe20003f2f028 */
[----:B------:R-:W-:Y:S01]  /*13e0*/  HFMA2 R12, -RZ, RZ, 0, 0 ;  /* 0x00000000ff0c7431 */ /* 0x000fe200000001ff */
[----:B------:R-:W-:Y:S01]  /*13f0*/  ISETP.EQ.OR P4, PT, R2, RZ, P5 ;  /* 0x000000ff0200720c */ /* 0x000fe20002f82670 */
[----:B------:R-:W-:Y:S01]  /*1400*/  IMAD.MOV.U32 R15, RZ, RZ, 0x1 ;  /* 0x00000001ff0f7424 */ /* 0x000fe200078e00ff */
[----:B------:R-:W-:Y:S01]  /*1410*/  PLOP3.LUT P1, PT, P1, PT, PT, 0x8, 0x80 ;  /* 0x000000000080781c */ /* 0x000fe20000f2e170 */
[----:B------:R-:W-:Y:S01]  /*1420*/  IMAD.MOV.U32 R14, RZ, RZ, RZ ;  /* 0x000000ffff0e7224 */ /* 0x000fe200078e00ff */
[----:B------:R-:W-:Y:S01]  /*1430*/  MOV R8, 0x1 ;  /* 0x0000000100087802 */ /* 0x000fe20000000f00 */
[----:B------:R-:W4:Y:S01]  /*1440*/  LDC R0, c[0x0][0x374] ;  /* 0x0000dd00ff007b82 */ /* 0x000f220000000800 */
[----:B------:R-:W-:Y:S01]  /*1450*/  IMAD.MOV.U32 R10, RZ, RZ, RZ ;  /* 0x000000ffff0a7224 */ /* 0x000fe200078e00ff */
[----:B------:R-:W2:Y:S01]  /*1460*/  LDCU.64 UR22, c[0x0][0x348] ;  /* 0x00006900ff1677ac */ /* 0x000ea20008000a00 */
[----:B------:R-:W-:Y:S01]  /*1470*/  UMOV UR6, URZ ;  /* 0x000000ff00067c82 */ /* 0x000fe20008000000 */
[----:B-1----:R-:W-:-:S04]  /*1480*/  UIADD3 UR5, UPT, UPT, UR13, 0x1f, URZ ;  /* 0x0000001f0d057890 */ /* 0x002fc8000fffe0ff */
[----:B------:R-:W-:-:S04]  /*1490*/  USHF.R.S32.HI UR4, URZ, 0x1f, UR5 ;  /* 0x0000001fff047899 */ /* 0x000fc80008011405 */
[----:B------:R-:W-:-:S04]  /*14a0*/  ULEA.HI UR4, UR4, UR5, URZ, 0x5 ;  /* 0x0000000504047291 */ /* 0x000fc8000f8f28ff */
[----:B------:R-:W-:Y:S02]  /*14b0*/  USHF.R.S32.HI UR15, URZ, 0x5, UR4 ;  /* 0x00000005ff0f7899 */ /* 0x000fe40008011404 */
[----:B------:R-:W-:Y:S02]  /*14c0*/  UIADD3 UR4, UPT, UPT, UR13, -0x1, URZ ;  /* 0xffffffff0d047890 */ /* 0x000fe4000fffe0ff */
[----:B------:R-:W-:Y:S02]  /*14d0*/  UISETP.LT.U32.AND UP0, UPT, UR15, 0x6, UPT ;  /* 0x000000060f00788c */ /* 0x000fe4000bf01070 */
[----:B------:R-:W-:Y:S02]  /*14e0*/  UISETP.GE.U32.AND UP1, UPT, UR4, -0x3f, UPT ;  /* 0xffffffc10400788c */ /* 0x000fe4000bf26070 */
[----:B------:R-:W-:Y:S02]  /*14f0*/  USEL UR14, UR15, 0x6, UP0 ;  /* 0x000000060f0e7887 */ /* 0x000fe40008000000 */
[----:B------:R-:W-:-:S02]  /*1500*/  UIADD3 UR13, UPT, UPT, UR13, 0x3e, URZ ;  /* 0x0000003e0d0d7890 */ /* 0x000fc4000fffe0ff */
[----:B------:R-:W-:Y:S02]  /*1510*/  UIADD3 UR5, UPT, UPT, UR14, -0x1, URZ ;  /* 0xffffffff0e057890 */ /* 0x000fe4000fffe0ff */
[----:B------:R-:W-:-:S03]  /*1520*/  UIADD3 UR7, UPT, UPT, UR15, -UR14, URZ ;  /* 0x8000000e0f077290 */ /* 0x000fc6000fffe0ff */
[----:B------:R-:W-:-:S04]  /*1530*/  @UP1 UIADD3 UR5, UPT, UPT, UR14, URZ, URZ ;  /* 0x000000ff0e051290 */ /* 0x000fc8000fffe0ff */
[----:B--2---:R-:W-:-:S12]  /*1540*/  UIADD3 UR5, UPT, UPT, UR5, 0x1, URZ ;  /* 0x0000000105057890 */ /* 0x004fd8000fffe0ff */
.L_x_35:
[----:B------:R-:W-:Y:S01]  /*1550*/  UISETP.NE.AND UP0, UPT, UR37, URZ, UPT ;  /* 0x000000ff2500728c */ /* 0x000fe2000bf05270 */
[----:B------:R-:W1:Y:S08]  /*1560*/  S2UR UR37, SR_CgaCtaId ;  /* 0x00000000002579c3 */ /* 0x000e700000008800 */
[----:B------:R-:W-:Y:S05]  /*1570*/  BRA.U UP0, `(.L_x_18) ;  /* 0x0000000100347547 */ /* 0x000fea000b800000 */
[----:B------:R-:W2:Y:S01]  /*1580*/  S2R R2, SR_CgaCtaId ;  /* 0x0000000000027919 */ /* 0x000ea20000008800 */
[----:B------:R-:W-:-:S04]  /*1590*/  MOV R3, 0x400 ;  /* 0x0000040000037802 */ /* 0x000fc80000000f00 */
[----:B--2---:R-:W-:Y:S02]  /*15a0*/  LEA R3, R2, R3, 0x18 ;  /* 0x0000000302037211 */ /* 0x004fe400078ec0ff */
[----:B------:R-:W-:-:S03]  /*15b0*/  SHF.L.U32 R2, R8, 0x1f, RZ ;  /* 0x0000001f08027819 */ /* 0x000fc600000006ff */
[----:B------:R-:W-:-:S04]  /*15c0*/  IMAD R3, R10, 0x8, R3 ;  /* 0x000000080a037824 */ /* 0x000fc800078e0203 */
[----:B------:R-:W2:Y:S02]  /*15d0*/  SYNCS.PHASECHK.TRANS64.TRYWAIT P0, [R3+URZ+0x100], R2 ;  /* 0x00010002030075a7 */ /* 0x000ea400080011ff */
[----:B--2---:R-:W-:Y:S05]  /*15e0*/  @!P0 BRA `(.L_x_19) ;  /* 0x0000005800f08947 */ /* 0x004fea0003800000 */
.L_x_107:
[----:B------:R-:W-:Y:S01]  /*15f0*/  VIADD R10, R10, 0x1 ;  /* 0x000000010a0a7836 */ /* 0x000fe20000000000 */
[----:B------:R2:W-:Y:S04]  /*1600*/  SYNCS.ARRIVE.TRANS64.A1T0 RZ, [R3+URZ+0xf0], RZ ;  /* 0x0000f0ff03ff79a7 */ /* 0x0005e800081000ff */
[----:B------:R-:W-:-:S04]  /*1610*/  ISETP.NE.AND P0, PT, R10, 0x2, PT ;  /* 0x000000020a00780c */ /* 0x000fc80003f05270 */
[----:B------:R-:W-:Y:S02]  /*1620*/  SEL R10, R10, RZ, P0 ;  /* 0x000000ff0a0a7207 */ /* 0x000fe40000000000 */
[----:B--2---:R-:W-:-:S04]  /*1630*/  SEL R3, RZ, 0x1, P0 ;  /* 0x00000001ff037807 */ /* 0x004fc80000000000 */
[----:B------:R-:W-:-:S07]  /*1640*/  LOP3.LUT R8, R8, R3, RZ, 0x3c, !PT ;  /* 0x0000000308087212 */ /* 0x000fce00078e3cff */
.L_x_18:
[----:B------:R-:W-:Y:S01]  /*1650*/  UMOV UR4, 0x400 ;  /* 0x0000040000047882 */ /* 0x000fe20000000000 */
[----:B------:R-:W-:Y:S01]  /*1660*/  SHF.L.U32 R2, R15, 0x1f, RZ ;  /* 0x0000001f0f027819 */ /* 0x000fe200000006ff */
[----:B-1----:R-:W-:Y:S01]  /*1670*/  ULEA UR4, UR37, UR4, 0x18 ;  /* 0x0000000425047291 */ /* 0x002fe2000f8ec0ff */
[----:B------:R-:W-:Y:S01]  /*1680*/  R2UR UR35, R21 ;  /* 0x00000000152372ca */ /* 0x000fe200000e0000 */
[----:B------:R-:W-:Y:S01]  /*1690*/  UISETP.GE.U32.AND UP0, UPT, UR13, 0x3f, UPT ;  /* 0x0000003f0d00788c */ /* 0x000fe2000bf06070 */
[----:B------:R-:W-:Y:S01]  /*16a0*/  R2UR UR11, R20 ;  /* 0x00000000140b72ca */ /* 0x000fe200000e0000 */
[----:B------:R-:W-:Y:S01]  /*16b0*/  ULEA UR8, UR6, UR4, 0x3 ;  /* 0x0000000406087291 */ /* 0x000fe2000f8e18ff */
[----:B------:R-:W-:-:S08]  /*16c0*/  UMOV UR24, URZ ;  /* 0x000000ff00187c82 */ /* 0x000fd00008000000 */
[----:B------:R1:W2:Y:S01]  /*16d0*/  SYNCS.PHASECHK.TRANS64.TRYWAIT P0, [UR8+0x30], R2 ;  /* 0x00003002ff0075a7 */ /* 0x0002a20008001108 */
[----:B------:R-:W-:Y:S02]  /*16e0*/  USHF.L.U32 UR35, UR35, 0x6, URZ ;  /* 0x0000000623237899 */ /* 0x000fe400080006ff */
[----:B------:R-:W-:Y:S01]  /*16f0*/  USHF.L.U32 UR11, UR11, 0x7, URZ ;  /* 0x000000070b0b7899 */ /* 0x000fe200080006ff */
[----:B------:R-:W-:Y:S11]  /*1700*/  BRA.U !UP0, `(.L_x_20) ;  /* 0x0000000108a87547 */ /* 0x000ff6000b800000 */
[----:B------:R-:W-:Y:S01]  /*1710*/  UMOV UR16, URZ ;  /* 0x000000ff00107c82 */ /* 0x000fe20008000000 */
[----:B------:R-:W-:-:S05]  /*1720*/  UMOV UR17, UR6 ;  /* 0x0000000600117c82 */ /* 0x000fca0008000000 */
.L_x_25:
[----:B-1----:R-:W-:Y:S01]  /*1730*/  ULEA UR33, UR17, UR4, 0x3 ;  /* 0x0000000411217291 */ /* 0x002fe2000f8e18ff */
[----:B--2---:R-:W-:Y:S01]  /*1740*/  @!P5 MOV R3, 0x1800 ;  /* 0x000018000003d802 */ /* 0x004fe20000000f00 */
[----:B--2---:R-:W-:Y:S10]  /*1750*/  @P0 BRA `(.L_x_21) ;  /* 0x00000000000c0947 */ /* 0x004ff40003800000 */
[----:B------:R-:W-:-:S04]  /*1760*/  SHF.L.U32 R5, R15, 0x1f, RZ ;  /* 0x0000001f0f057819 */ /* 0x000fc800000006ff */
[----:B------:R-:W2:Y:S02]  /*1770*/  SYNCS.PHASECHK.TRANS64.TRYWAIT P0, [UR33+0x30], R5 ;  /* 0x00003005ff0075a7 */ /* 0x000ea40008001121 */
[----:B--2---:R-:W-:Y:S05]  /*1780*/  @!P0 BRA `(.L_x_22) ;  /* 0x00000058009c8947 */ /* 0x004fea0003800000 */
.L_x_21:
[----:B------:R2:W-:Y:S01]  /*1790*/  @!P5 SYNCS.ARRIVE.TRANS64 RZ, [UR33], R3 ;  /* 0x00000003ffffd9a7 */ /* 0x0005e20008000021 */
[----:B------:R-:W-:Y:S04]  /*17a0*/  BSSY.RECONVERGENT B0, `(.L_x_23) ;  /* 0x0000003000007945 */ /* 0x000fe80003800200 */
[----:B------:R-:W-:Y:S05]  /*17b0*/  @P4 BRA `(.L_x_24) ;  /* 0x0000000000044947 */ /* 0x000fea0003800000 */
[----:B------:R-:W-:Y:S05]  /*17c0*/  BPT.TRAP 0x1 ;  /* 0x000000040000795c */ /* 0x000fea0000300000 */
.L_x_24:
[----:B------:R-:W-:Y:S05]  /*17d0*/  BSYNC.RECONVERGENT B0 ;  /* 0x0000000000007941 */ /* 0x000fea0003800200 */
.L_x_23:
[----:B------:R-:W-:Y:S02]  /*17e0*/  UIADD3 UR6, UPT, UPT, UR17, 0x1, URZ ;  /* 0x0000000111067890 */ /* 0x000fe4000fffe0ff */
[----:B------:R-:W-:Y:S02]  /*17f0*/  ULEA UR32, UR17, UR4, 0xb ;  /* 0x0000000411207291 */ /* 0x000fe4000f8e58ff */
[----:B------:R-:W-:Y:S02]  /*1800*/  UISETP.NE.AND UP0, UPT, UR6, 0x6, UPT ;  /* 0x000000060600788c */ /* 0x000fe4000bf05270 */
[----:B------:R-:W-:Y:S02]  /*1810*/  UIADD3 UR26, UP1, UPT, UR22, 0x80, URZ ;  /* 0x00000080161a7890 */ /* 0x000fe4000ff3e0ff */
[----:B------:R-:W-:Y:S02]  /*1820*/  USEL UR9, URZ, 0x1, UP0 ;  /* 0x00000001ff097887 */ /* 0x000fe40008000000 */
[----:B------:R-:W-:-:S02]  /*1830*/  USEL UR6, UR6, URZ, UP0 ;  /* 0x000000ff06067287 */ /* 0x000fc40008000000 */
[----:B------:R-:W-:Y:S02]  /*1840*/  UIADD3 UR20, UP0, UPT, UR22, 0x180, URZ ;  /* 0x0000018016147890 */ /* 0x000fe4000ff1e0ff */
[----:B------:R-:W-:Y:S01]  /*1850*/  ULEA UR8, UR6, UR4, 0x3 ;  /* 0x0000000406087291 */ /* 0x000fe2000f8e18ff */
[----:B------:R-:W-:Y:S01]  /*1860*/  LOP3.LUT R15, R15, UR9, RZ, 0x3c, !PT ;  /* 0x000000090f0f7c12 */ /* 0x000fe2000f8e3cff */
[----:B------:R-:W-:Y:S02]  /*1870*/  USHF.L.U32 UR34, UR16, 0x5, URZ ;  /* 0x0000000510227899 */ /* 0x000fe400080006ff */
[----:B------:R-:W-:Y:S01]  /*1880*/  UIADD3.X UR27, UPT, UPT, URZ, UR23, URZ, UP1, !UPT ;  /* 0x00000017ff1b7290 */ /* 0x000fe20008ffe4ff */
[----:B-1----:R-:W-:Y:S01]  /*1890*/  SHF.L.U32 R2, R15, 0x1f, RZ ;  /* 0x0000001f0f027819 */ /* 0x002fe200000006ff */
[----:B------:R-:W-:Y:S02]  /*18a0*/  UIADD3 UR32, UPT, UPT, UR32, 0x4400, URZ ;  /* 0x0000440020207890 */ /* 0x000fe4000fffe0ff */
[----:B------:R-:W-:Y:S01]  /*18b0*/  UIADD3.X UR21, UPT, UPT, URZ, UR23, URZ, UP0, !UPT ;  /* 0x00000017ff157290 */ /* 0x000fe200087fe4ff */
[----:B------:R1:W1:Y:S01]  /*18c0*/  SYNCS.PHASECHK.TRANS64.TRYWAIT P0, [UR8+0x30], R2 ;  /* 0x00003002ff0075a7 */ /* 0x0002620008001108 */
[----:B------:R-:W-:Y:S01]  /*18d0*/  ULEA UR8, UR17, UR4, 0xc ;  /* 0x0000000411087291 */ /* 0x000fe2000f8e60ff */
[----:B------:R-:W-:Y:S01]  /*18e0*/  UMOV UR18, 0x0 ;  /* 0x0000000000127882 */ /* 0x000fe20000000000 */
[----:B------:R-:W-:-:S02]  /*18f0*/  UMOV UR19, 0x10000000 ;  /* 0x1000000000137882 */ /* 0x000fc40000000000 */
[----:B------:R-:W-:Y:S01]  /*1900*/  UIADD3 UR8, UPT, UPT, UR8, 0x7400, URZ ;  /* 0x0000740008087890 */ /* 0x000fe2000fffe0ff */
[----:B------:R1:W-:Y:S01]  /*1910*/  UTMALDG.3D [UR32], [UR26], desc[UR18] ;  /* 0x000012201a0075b4 */ /* 0x0003e20008011000 */
[----:B------:R-:W-:Y:S01]  /*1920*/  UMOV UR12, UR36 ;  /* 0x00000024000c7c82 */ /* 0x000fe20008000000 */
[----:B------:R-:W-:Y:S01]  /*1930*/  UMOV UR9, UR33 ;  /* 0x0000002100097c82 */ /* 0x000fe20008000000 */
[----:B------:R-:W-:Y:S01]  /*1940*/  UMOV UR10, UR34 ;  /* 0x00000022000a7c82 */ /* 0x000fe20008000000 */
[----:B------:R-:W-:Y:S01]  /*1950*/  UIADD3 UR16, UPT, UPT, UR16, 0x1, URZ ;  /* 0x0000000110107890 */ /* 0x000fe2000fffe0ff */
[----:B------:R-:W-:Y:S01]  /*1960*/  UMOV UR24, UR5 ;  /* 0x0000000500187c82 */ /* 0x000fe20008000000 */
[----:B------:R-:W-:Y:S02]  /*1970*/  UMOV UR17, UR6 ;  /* 0x0000000600117c82 */ /* 0x000fe40008000000 */
[----:B------:R1:W-:Y:S01]  /*1980*/  UTMALDG.3D [UR8], [UR20], desc[UR18] ;  /* 0x00001208140075b4 */ /* 0x0003e20008011000 */
[----:B------:R-:W-:-:S09]  /*1990*/  UISETP.NE.AND UP0, UPT, UR16, UR5, UPT ;  /* 0x000000051000728c */ /* 0x000fd2000bf05270 */
[----:B------:R-:W-:Y:S05]  /*19a0*/  BRA.U UP0, `(.L_x_25) ;  /* 0xfffffffd00607547 */ /* 0x000fea000b83ffff */
.L_x_20:
[----:B-1----:R-:W-:Y:S01]  /*19b0*/  ULEA UR8, UR6, UR4, 0x3 ;  /* 0x0000000406087291 */ /* 0x002fe2000f8e18ff */
[----:B------:R-:W-:Y:S01]  /*19c0*/  SHF.L.U32 R2, R15, 0x1f, RZ ;  /* 0x0000001f0f027819 */ /* 0x000fe200000006ff */
[----:B------:R-:W-:Y:S01]  /*19d0*/  @!P1 SYNCS.ARRIVE.TRANS64.A1T0 RZ, [UR4+0x88], RZ ;  /* 0x000088ffffff99a7 */ /* 0x000fe20008100004 */
[----:B------:R-:W-:-:S06]  /*19e0*/  UISETP.GT.AND UP0, UPT, UR15, UR14, UPT ;  /* 0x0000000e0f00728c */ /* 0x000fcc000bf04270 */
[----:B--2---:R1:W2:Y:S03]  /*19f0*/  SYNCS.PHASECHK.TRANS64.TRYWAIT P0, [UR8+0x30], R2 ;  /* 0x00003002ff0075a7 */ /* 0x0042a60008001108 */
[----:B------:R-:W-:Y:S05]  /*1a00*/  BRA.U !UP0, `(.L_x_26) ;  /* 0x0000000108ac7547 */ /* 0x000fea000b800000 */
[----:B------:R-:W-:Y:S01]  /*1a10*/  UIADD3 UR21, UPT, UPT, UR7, UR24, URZ ;  /* 0x0000001807157290 */ /* 0x000fe2000fffe0ff */
[----:B------:R-:W-:-:S11]  /*1a20*/  UMOV UR25, UR6 ;  /* 0x0000000600197c82 */ /* 0x000fd60008000000 */
.L_x_31:
[----:B-1----:R-:W-:Y:S01]  /*1a30*/  ULEA UR17, UR25, UR4, 0x3 ;  /* 0x0000000419117291 */ /* 0x002fe2000f8e18ff */
[----:B--2---:R-:W-:Y:S01]  /*1a40*/  @!P5 MOV R3, 0x1800 ;  /* 0x000018000003d802 */ /* 0x004fe20000000f00 */
[----:B--2---:R-:W-:Y:S10]  /*1a50*/  @P0 BRA `(.L_x_27) ;  /* 0x00000000000c0947 */ /* 0x004ff40003800000 */
[----:B------:R-:W-:-:S04]  /*1a60*/  SHF.L.U32 R5, R15, 0x1f, RZ ;  /* 0x0000001f0f057819 */ /* 0x000fc800000006ff */
[----:B------:R-:W2:Y:S02]  /*1a70*/  SYNCS.PHASECHK.TRANS64.TRYWAIT P0, [UR17+0x30], R5 ;  /* 0x00003005ff0075a7 */ /* 0x000ea40008001111 */
[----:B--2---:R-:W-:Y:S05]  /*1a80*/  @!P0 BRA `(.L_x_28) ;  /* 0x0000005400f48947 */ /* 0x004fea0003800000 */
.L_x_27:
[----:B------:R2:W-:Y:S01]  /*1a90*/  @!P5 SYNCS.ARRIVE.TRANS64 RZ, [UR17], R3 ;  /* 0x00000003ffffd9a7 */ /* 0x0005e20008000011 */
[----:B------:R-:W-:Y:S04]  /*1aa0*/  BSSY.RECONVERGENT B0, `(.L_x_29) ;  /* 0x0000003000007945 */ /* 0x000fe80003800200 */
[----:B------:R-:W-:Y:S05]  /*1ab0*/  @P4 BRA `(.L_x_30) ;  /* 0x0000000000044947 */ /* 0x000fea0003800000 */
[----:B------:R-:W-:Y:S05]  /*1ac0*/  BPT.TRAP 0x1 ;  /* 0x000000040000795c */ /* 0x000fea0000300000 */
.L_x_30:
[----:B------:R-:W-:Y:S05]  /*1ad0*/  BSYNC.RECONVERGENT B0 ;  /* 0x0000000000007941 */ /* 0x000fea0003800200 */
.L_x_29:
        /* <DEDUP_REMOVED lines=10> */
[----:B------:R-:W-:Y:S01]  /*1b80*/  UIADD3 UR16, UPT, UPT, UR16, 0x4400, URZ ;  /* 0x0000440010107890 */ /* 0x000fe2000fffe0ff */
[----:B-1----:R-:W-:Y:S01]  /*1b90*/  SHF.L.U32 R2, R15, 0x1f, RZ ;  /* 0x0000001f0f027819 */ /* 0x002fe200000006ff */
[----:B------:R-:W-:Y:S02]  /*1ba0*/  UIADD3.X UR31, UPT, UPT, URZ, UR23, URZ, UP1, !UPT ;  /* 0x00000017ff1f7290 */ /* 0x000fe40008ffe4ff */
[----:B------:R-:W-:Y:S01]  /*1bb0*/  UIADD3.X UR29, UPT, UPT, URZ, UR23, URZ, UP0, !UPT ;  /* 0x00000017ff1d7290 */ /* 0x000fe200087fe4ff */
[----:B------:R1:W1:Y:S01]  /*1bc0*/  SYNCS.PHASECHK.TRANS64.TRYWAIT P0, [UR8+0x30], R2 ;  /* 0x00003002ff0075a7 */ /* 0x0002620008001108 */
[----:B------:R-:W-:Y:S01]  /*1bd0*/  ULEA UR8, UR25, UR4, 0xc ;  /* 0x0000000419087291 */ /* 0x000fe2000f8e60ff */
[----:B------:R-:W-:Y:S01]  /*1be0*/  UMOV UR26, 0x0 ;  /* 0x00000000001a7882 */ /* 0x000fe20000000000 */
[----:B------:R-:W-:-:S02]  /*1bf0*/  UMOV UR27, 0x10000000 ;  /* 0x10000000001b7882 */ /* 0x000fc40000000000 */
[----:B------:R-:W-:Y:S01]  /*1c00*/  UIADD3 UR8, UPT, UPT, UR8, 0x7400, URZ ;  /* 0x0000740008087890 */ /* 0x000fe2000fffe0ff */
[----:B------:R-:W-:Y:S01]  /*1c10*/  UMOV UR19, UR35 ;  /* 0x0000002300137c82 */ /* 0x000fe20008000000 */
[----:B------:R-:W-:Y:S01]  /*1c20*/  UMOV UR20, UR36 ;  /* 0x0000002400147c82 */ /* 0x000fe20008000000 */
[----:B------:R-:W-:Y:S01]  /*1c30*/  UMOV UR12, UR36 ;  /* 0x00000024000c7c82 */ /* 0x000fe20008000000 */
[----:B------:R-:W-:Y:S01]  /*1c40*/  UMOV UR9, UR17 ;  /* 0x0000001100097c82 */ /* 0x000fe20008000000 */
[----:B------:R-:W-:Y:S01]  /*1c50*/  UMOV UR10, UR18 ;  /* 0x00000012000a7c82 */ /* 0x000fe20008000000 */
[----:B------:R1:W-:Y:S01]  /*1c60*/  UTMALDG.3D [UR16], [UR30], desc[UR26] ;  /* 0x00001a101e0075b4 */ /* 0x0003e20008011000 */
[----:B------:R-:W-:Y:S01]  /*1c70*/  UIADD3 UR24, UPT, UPT, UR24, 0x1, URZ ;  /* 0x0000000118187890 */ /* 0x000fe2000fffe0ff */
[----:B------:R-:W-:-:S03]  /*1c80*/  UMOV UR25, UR6 ;  /* 0x0000000600197c82 */ /* 0x000fc60008000000 */
[----:B------:R-:W-:Y:S01]  /*1c90*/  UISETP.NE.AND UP0, UPT, UR24, UR21, UPT ;  /* 0x000000151800728c */ /* 0x000fe2000bf05270 */
[----:B------:R1:W-:Y:S08]  /*1ca0*/  UTMALDG.3D [UR8], [UR28], desc[UR26] ;  /* 0x00001a081c0075b4 */ /* 0x0003f00008011000 */
[----:B------:R-:W-:Y:S05]  /*1cb0*/  BRA.U UP0, `(.L_x_31) ;  /* 0xfffffffd005c7547 */ /* 0x000fea000b83ffff */
.L_x_26:
[----:B-1----:R-:W-:Y:S01]  /*1cc0*/  LEA R2, R14, UR4, 0x3 ;  /* 0x000000040e027c11 */ /* 0x002fe2000f8e18ff */
[----:B------:R-:W-:Y:S01]  /*1cd0*/  NOP ;  /* 0x0000000000007918 */ /* 0x000fe20000000000 */
[----:B--2---:R-:W-:Y:S02]  /*1ce0*/  SHF.L.U32 R3, R12, 0x1f, RZ ;  /* 0x0000001f0c037819 */ /* 0x004fe400000006ff */
[----:B------:R-:W-:Y:S02]  /*1cf0*/  LEA R4, R14, UR4, 0x4 ;  /* 0x000000040e047c11 */ /* 0x000fe4000f8e20ff */
[----:B------:R-:W1:Y:S02]  /*1d00*/  SYNCS.PHASECHK.TRANS64.TRYWAIT P0, [R2+URZ+0x90], R3 ;  /* 0x00009003020075a7 */ /* 0x000e6400080011ff */
[----:B-1----:R-:W-:Y:S05]  /*1d10*/  @!P0 BRA `(.L_x_32) ;  /* 0x0000005400688947 */ /* 0x002fea0003800000 */
.L_x_110:
[----:B------:R-:W2:Y:S01]  /*1d20*/  LDS.128 R4, [R4+0x120] ;  /* 0x0001200004047984 */ /* 0x000ea20000000c00 */
[----:B---3--:R-:W-:Y:S01]  /*1d30*/  ISETP.GE.AND P0, PT, R40, 0x1, PT ;  /* 0x000000012800780c */ /* 0x008fe20003f06270 */
[----:B-1----:R-:W-:Y:S01]  /*1d40*/  VIADD R2, R2, 0xa0 ;  /* 0x000000a002027836 */ /* 0x002fe20000000000 */
[----:B------:R-:W-:Y:S01]  /*1d50*/  @!PT LDS RZ, [RZ] ;  /* 0x00000000fffff984 */ /* 0x000fe20000000800 */
[----:B------:R-:W-:Y:S01]  /*1d60*/  @!PT LDS RZ, [RZ] ;  /* 0x00000000fffff984 */ /* 0x000fe20000000800 */
[----:B------:R-:W-:Y:S01]  /*1d70*/  @!PT LDS RZ, [RZ] ;  /* 0x00000000fffff984 */ /* 0x000fe20000000800 */
[----:B------:R-:W-:Y:S01]  /*1d80*/  @!PT LDS RZ, [RZ] ;  /* 0x00000000fffff984 */ /* 0x000fe20000000800 */
[----:B------:R1:W-:Y:S06]  /*1d90*/  MEMBAR.ALL.CTA ;  /* 0x0000000000007992 */ /* 0x0003ec0000008000 */
[----:B-1----:R-:W1:Y:S01]  /*1da0*/  FENCE.VIEW.ASYNC.S ;  /* 0x00000000000073c6 */ /* 0x002e620000000000 */
[----:B------:R-:W-:-:S04]  /*1db0*/  PRMT R2, RZ, 0x654, R2 ;  /* 0x00000654ff027816 */ /* 0x000fc80000000002 */
[----:B-1----:R1:W-:Y:S01]  /*1dc0*/  SYNCS.ARRIVE.TRANS64.RED.A1T0 RZ, [R2+URZ], RZ ;  /* 0x000000ff02ff79a7 */ /* 0x0023e200081004ff */
[----:B--2---:R-:W-:-:S13]  /*1dd0*/  LOP3.LUT P2, RZ, R6, 0x1, RZ, 0xc0, !PT ;  /* 0x0000000106ff7812 */ /* 0x004fda000784c0ff */
[----:B------:R-:W-:Y:S01]  /*1de0*/  @P2 SHF.R.U32.HI R3, RZ, 0x10, R5 ;  /* 0x00000010ff032819 */ /* 0x000fe20000011605 */
[----:B------:R-:W-:Y:S01]  /*1df0*/  VOTEU.ANY UP0, P2 ;  /* 0x0000000000ff7886 */ /* 0x000fe20001000100 */
[----:B------:R-:W-:Y:S02]  /*1e00*/  @P2 MOV R13, R4 ;  /* 0x00000004000d2202 */ /* 0x000fe40000000f00 */
[----:B------:R-:W-:Y:S02]  /*1e10*/  @P2 R2UR.BROADCAST UR8, R3 ;  /* 0x00000000030822ca */ /* 0x000fe400008e0000 */
[----:B------:R-:W-:-:S11]  /*1e20*/  @P2 LOP3.LUT R11, R5, 0xffff, RZ, 0xc0, !PT ;  /* 0x0000ffff050b2812 */ /* 0x000fd600078ec0ff */
[----:B------:R-:W-:Y:S01]  /*1e30*/  @UP0 UMOV UR36, UR8 ;  /* 0x0000000800240c82 */ /* 0x000fe20008000000 */
[----:B-1----:R-:W-:Y:S05]  /*1e40*/  @!P0 BRA `(.L_x_33) ;  /* 0x0000000000b88947 */ /* 0x002fea0003800000 */
[----:B------:R-:W4:Y:S01]  /*1e50*/  LDC.64 R4, c[0x0][0xb18] ;  /* 0x0002c600ff047b82 */ /* 0x000f220000000a00 */
[----:B------:R-:W-:-:S07]  /*1e60*/  ISETP.NE.AND P3, PT, R40, 0x1, PT ;  /* 0x000000012800780c */ /* 0x000fce0003f65270 */
[----:B------:R-:W1:Y:S08]  /*1e70*/  LDC.64 R6, c[0x0][0xb10] ;  /* 0x0002c400ff067b82 */ /* 0x000e700000000a00 */
[----:B------:R-:W2:Y:S08]  /*1e80*/  LDC R16, c[0x0][0xb20] ;  /* 0x0002c800ff107b82 */ /* 0x000eb00000000800 */
[----:B------:R-:W3:Y:S01]  /*1e90*/  LDC R18, c[0x0][0xb0c] ;  /* 0x0002c300ff127b82 */ /* 0x000ee20000000800 */
[----:B----4-:R-:W-:Y:S01]  /*1ea0*/  IMAD.HI.U32 R17, R0, R5, RZ ;  /* 0x0000000500117227 */ /* 0x010fe200078e00ff */
[----:B------:R-:W-:-:S03]  /*1eb0*/  ISETP.NE.AND P0, PT, R4, 0x1, PT ;  /* 0x000000010400780c */ /* 0x000fc60003f05270 */
[----:B------:R-:W-:-:S03]  /*1ec0*/  IMAD.HI.U32 R5, R11, R5, RZ ;  /* 0x000000050b057227 */ /* 0x000fc600078e00ff */
[----:B------:R-:W4:Y:S01]  /*1ed0*/  LDC.64 R2, c[0x0][0xb28] ;  /* 0x0002ca00ff027b82 */ /* 0x000f220000000a00 */
[----:B-1----:R-:W-:-:S04]  /*1ee0*/  IMAD.HI.U32 R20, R9, R6, RZ ;  /* 0x0000000609147227 */ /* 0x002fc800078e00ff */
[----:B------:R-:W-:Y:S01]  /*1ef0*/  IMAD.HI.U32 R22, R13, R6, RZ ;  /* 0x000000060d167227 */ /* 0x000fe200078e00ff */
[----:B------:R-:W-:Y:S02]  /*1f00*/  SHF.R.U32.HI R20, RZ, R7, R20 ;  /* 0x00000007ff147219 */ /* 0x000fe40000011614 */
[-C--:B--2---:R-:W-:Y:S02]  /*1f10*/  SHF.R.U32.HI R17, RZ, R16.reuse, R17 ;  /* 0x00000010ff117219 */ /* 0x084fe40000011611 */
[----:B------:R-:W-:Y:S02]  /*1f20*/  SHF.R.U32.HI R16, RZ, R16, R5 ;  /* 0x00000010ff107219 */ /* 0x000fe40000011605 */
[----:B------:R-:W-:Y:S02]  /*1f30*/  SEL R17, R0, R17, !P0 ;  /* 0x0000001100117207 */ /* 0x000fe40004000000 */
[----:B------:R-:W-:Y:S02]  /*1f40*/  SHF.R.U32.HI R22, RZ, R7, R22 ;  /* 0x00000007ff167219 */ /* 0x000fe40000011616 */
[----:B---3--:R-:W-:-:S02]  /*1f50*/  ISETP.NE.AND P1, PT, R18, 0x1, PT ;  /* 0x000000011200780c */ /* 0x008fc40003f25270 */
[----:B------:R-:W-:Y:S02]  /*1f60*/  SEL R5, R11, R16, !P0 ;  /* 0x000000100b057207 */ /* 0x000fe40004000000 */
[----:B------:R-:W-:Y:S02]  /*1f70*/  SEL R19, R9, R20, !P1 ;  /* 0x0000001409137207 */ /* 0x000fe40004800000 */
[----:B------:R-:W-:Y:S01]  /*1f80*/  SEL R7, R13, R22, !P1 ;  /* 0x000000160d077207 */ /* 0x000fe20004800000 */
[----:B----4-:R-:W-:-:S04]  /*1f90*/  IMAD.HI.U32 R20, R17, R2, RZ ;  /* 0x0000000211147227 */ /* 0x010fc800078e00ff */
[----:B------:R-:W-:Y:S01]  /*1fa0*/  IMAD.HI.U32 R6, R19, R2, RZ ;  /* 0x0000000213067227 */ /* 0x000fe200078e00ff */
[----:B------:R-:W-:-:S04]  /*1fb0*/  @P3 SHF.R.U32.HI R17, RZ, R3, R20 ;  /* 0x00000003ff113219 */ /* 0x000fc80000011614 */
        /* <DEDUP_REMOVED lines=8> */
[----:B------:R-:W-:-:S04]  /*2040*/  @!P0 IMAD.HI.U32 R16, R7, R2, RZ ;  /* 0x0000000207108227 */ /* 0x000fc800078e00ff */
[----:B------:R-:W-:Y:S01]  /*2050*/  IMAD.MOV R2, RZ, RZ, -R6 ;  /* 0x000000ffff027224 */ /* 0x000fe200078e0a06 */
[----:B------:R-:W-:-:S03]  /*2060*/  @!P0 SHF.R.U32.HI R16, RZ, R3, R16 ;  /* 0x00000003ff108219 */ /* 0x000fc60000011610 */
[----:B------:R-:W-:Y:S01]  /*2070*/  IMAD R2, R40, R2, R5 ;  /* 0x0000000228027224 */ /* 0x000fe200078e0205 */
[----:B------:R-:W-:Y:S02]  /*2080*/  @!P0 SEL R3, R7, R16, !P3 ;  /* 0x0000001007038207 */ /* 0x000fe40005800000 */
[----:B------:R-:W-:-:S03]  /*2090*/  IADD3 R16, PT, PT, -R5, RZ, RZ ;  /* 0x000000ff05107210 */ /* 0x000fc60007ffe1ff */
[--C-:B------:R-:W-:Y:S02]  /*20a0*/  @!P0 IMAD.IADD R6, R6, 0x1, -R3.reuse ;  /* 0x0000000106068824 */ /* 0x100fe400078e0a03 */
[----:B------:R-:W-:Y:S01]  /*20b0*/  @!P0 IMAD R3, R2, R19, R3 ;  /* 0x0000001302038224 */ /* 0x000fe200078e0203 */
[----:B------:R-:W-:Y:S01]  /*20c0*/  IADD3 R2, PT, PT, -R7, RZ, RZ ;  /* 0x000000ff07027210 */ /* 0x000fe20007ffe1ff */
[----:B------:R-:W-:Y:S02]  /*20d0*/  @!P0 IMAD R5, R40, R6, R7 ;  /* 0x0000000628058224 */ /* 0x000fe400078e0207 */
[----:B------:R-:W-:Y:S02]  /*20e0*/  IMAD R11, R4, R16, R11 ;  /* 0x00000010040b7224 */ /* 0x000fe400078e020b */
[----:B------:R-:W-:Y:S02]  /*20f0*/  @!P0 IMAD.MOV.U32 R7, RZ, RZ, R3 ;  /* 0x000000ffff078224 */ /* 0x000fe400078e0003 */
[----:B------:R-:W-:-:S02]  /*2100*/  IMAD R2, R18, R2, R13 ;  /* 0x0000000212027224 */ /* 0x000fc400078e020d */
[----:B------:R-:W-:Y:S02]  /*2110*/  IMAD R11, R5, R4, R11 ;  /* 0x00000004050b7224 */ /* 0x000fe400078e020b */
[----:B------:R-:W-:Y:S02]  /*2120*/  IMAD R13, R7, R18, R2 ;  /* 0x00000012070d7224 */ /* 0x000fe400078e0202 */
.L_x_33:
[----:B------:R-:W1:Y:S02]  /*2130*/  LDCU UR8, c[0x0][0xb30] ;  /* 0x00016600ff0877ac */ /* 0x000e640008000800 */
[----:B-1----:R-:W-:-:S09]  /*2140*/  UISETP.NE.AND UP0, UPT, UR8, 0x1, UPT ;  /* 0x000000010800788c */ /* 0x002fd2000bf05270 */
[----:B------:R-:W-:Y:S05]  /*2150*/  BRA.U UP0, `(.L_x_34) ;  /* 0x0000000100407547 */ /* 0x000fea000b800000 */
[----:B------:R-:W1:Y:S08]  /*2160*/  LDC.64 R4, c[0x0][0xb10] ;  /* 0x0002c400ff047b82 */ /* 0x000e700000000a00 */
[----:B------:R-:W2:Y:S08]  /*2170*/  LDC.64 R2, c[0x0][0xb18] ;  /* 0x0002c600ff027b82 */ /* 0x000eb00000000a00 */
[----:B------:R-:W3:Y:S08]  /*2180*/  LDC R6, c[0x0][0xb20] ;  /* 0x0002c800ff067b82 */ /* 0x000ef00000000800 */
[----:B------:R-:W4:Y:S01]  /*2190*/  LDC R16, c[0x0][0xb0c] ;  /* 0x0002c300ff107b82 */ /* 0x000f220000000800 */
[----:B-1----:R-:W-:-:S05]  /*21a0*/  IMAD.HI.U32 R4, R13, R4, RZ ;  /* 0x000000040d047227 */ /* 0x002fca00078e00ff */
[----:B------:R-:W-:Y:S01]  /*21b0*/  SHF.R.U32.HI R4, RZ, R5, R4 ;  /* 0x00000005ff047219 */ /* 0x000fe20000011604 */
[----:B--2---:R-:W-:Y:S01]  /*21c0*/  IMAD.HI.U32 R3, R11, R3, RZ ;  /* 0x000000030b037227 */ /* 0x004fe200078e00ff */
[----:B------:R-:W-:-:S04]  /*21d0*/  ISETP.NE.AND P0, PT, R2, 0x1, PT ;  /* 0x000000010200780c */ /* 0x000fc80003f05270 */
[----:B---3--:R-:W-:-:S04]  /*21e0*/  SHF.R.U32.HI R6, RZ, R6, R3 ;  /* 0x00000006ff067219 */ /* 0x008fc80000011603 */
[----:B------:R-:W-:Y:S02]  /*21f0*/  SEL R3, R11, R6, !P0 ;  /* 0x000000060b037207 */ /* 0x000fe40004000000 */
[----:B----4-:R-:W-:-:S04]  /*2200*/  ISETP.NE.AND P1, PT, R16, 0x1, PT ;  /* 0x000000011000780c */ /* 0x010fc80003f25270 */
[----:B------:R-:W-:-:S05]  /*2210*/  SEL R4, R13, R4, !P1 ;  /* 0x000000040d047207 */ /* 0x000fca0004800000 */
[----:B------:R-:W-:Y:S02]  /*2220*/  IMAD.IADD R5, R3, 0x1, -R4 ;  /* 0x0000000103057824 */ /* 0x000fe400078e0a04 */
[----:B------:R-:W-:Y:S02]  /*2230*/  IMAD.IADD R3, R4, 0x1, -R3 ;  /* 0x0000000104037824 */ /* 0x000fe400078e0a03 */
[----:B------:R-:W-:Y:S02]  /*2240*/  IMAD R13, R5, R16, R13 ;  /* 0x00000010050d7224 */ /* 0x000fe400078e020d */
[----:B------:R-:W-:-:S07]  /*2250*/  IMAD R11, R3, R2, R11 ;  /* 0x00000002030b7224 */ /* 0x000fce00078e020b */
.L_x_34:
[----:B------:R-:W-:Y:S01]  /*2260*/  VIADD R14, R14, 0x1 ;  /* 0x000000010e0e7836 */ /* 0x000fe20000000000 */
[----:B------:R-:W-:Y:S01]  /*2270*/  PLOP3.LUT P1, PT, PT, PT, PT, 0x80, 0x8 ;  /* 0x000000000008781c */ /* 0x000fe20003f2f070 */
[----:B------:R-:W-:Y:S02]  /*2280*/  IMAD.IADD R21, R13, 0x1, R96 ;  /* 0x000000010d157824 */ /* 0x000fe400078e0260 */
[----:B------:R-:W-:Y:S01]  /*2290*/  IMAD.IADD R20, R11, 0x1, R94 ;  /* 0x000000010b147824 */ /* 0x000fe200078e025e */
[----:B------:R-:W-:-:S04]  /*22a0*/  ISETP.NE.AND P0, PT, R14, 0x2, PT ;  /* 0x000000020e00780c */ /* 0x000fc80003f05270 */
[----:B------:R-:W-:Y:S02]  /*22b0*/  SEL R3, RZ, 0x1, P0 ;  /* 0x00000001ff037807 */ /* 0x000fe40000000000 */
[----:B------:R-:W-:Y:S02]  /*22c0*/  SEL R14, R14, RZ, P0 ;  /* 0x000000ff0e0e7207 */ /* 0x000fe40000000000 */
[----:B------:R-:W-:Y:S01]  /*22d0*/  LOP3.LUT R12, R12, R3, RZ, 0x3c, !PT ;  /* 0x000000030c0c7212 */ /* 0x000fe200078e3cff */
[----:B------:R-:W-:Y:S06]  /*22e0*/  @P2 BRA `(.L_x_35) ;  /* 0xfffffff000982947 */ /* 0x000fec000383ffff */
[----:B------:R-:W-:Y:S01]  /*22f0*/  UIADD3 UR4, UPT, UPT, UR4, 0x30, URZ ;  /* 0x0000003004047890 */ /* 0x000fe2000fffe0ff */
[----:B------:R-:W-:-:S03]  /*2300*/  SHF.L.U32 R3, R15, 0x1f, RZ ;  /* 0x0000001f0f037819 */ /* 0x000fc600000006ff */
[----:B------:R-:W-:-:S09]  /*2310*/  ULEA UR5, UR6, UR4, 0x3 ;  /* 0x0000000406057291 */ /* 0x000fd2000f8e18ff */
[----:B------:R-:W1:Y:S02]  /*2320*/  SYNCS.PHASECHK.TRANS64.TRYWAIT P0, [UR5], R3 ;  /* 0x00000003ff0075a7 */ /* 0x000e640008001105 */
[----:B-1----:R-:W-:Y:S05]  /*2330*/  @!P0 BRA `(.L_x_36) ;  /* 0x0000004c00f48947 */ /* 0x002fea0003800000 */
.L_x_112:
[----:B------:R-:W-:-:S04]  /*2340*/  UIADD3 UR6, UPT, UPT, UR6, 0x1, URZ ;  /* 0x0000000106067890 */ /* 0x000fc8000fffe0ff */
[----:B------:R-:W-:-:S04]  /*2350*/  UISETP.NE.AND UP0, UPT, UR6, 0x6, UPT ;  /* 0x000000060600788c */ /* 0x000fc8000bf05270 */
[----:B------:R-:W-:Y:S02]  /*2360*/  USEL UR7, URZ, 0x1, UP0 ;  /* 0x00000001ff077887 */ /* 0x000fe40008000000 */
[----:B------:R-:W-:-:S04]  /*2370*/  USEL UR6, UR6, URZ, UP0 ;  /* 0x000000ff06067287 */ /* 0x000fc80008000000 */
[----:B------:R-:W-:Y:S01]  /*2380*/  ULEA UR5, UR6, UR4, 0x3 ;  /* 0x0000000406057291 */ /* 0x000fe2000f8e18ff */
[----:B------:R-:W-:-:S04]  /*2390*/  LOP3.LUT R2, R15, UR7, RZ, 0x3c, !PT ;  /* 0x000000070f027c12 */ /* 0x000fc8000f8e3cff */
[----:B-1----:R-:W-:-:S04]  /*23a0*/  SHF.L.U32 R3, R2, 0x1f, RZ ;  /* 0x0000001f02037819 */ /* 0x002fc800000006ff */
[----:B------:R-:W1:Y:S02]  /*23b0*/  SYNCS.PHASECHK.TRANS64.TRYWAIT P0, [UR5], R3 ;  /* 0x00000003ff0075a7 */ /* 0x000e640008001105 */
[----:B-1----:R-:W-:Y:S05]  /*23c0*/  @!P0 BRA `(.L_x_37) ;  /* 0x0000004c00e88947 */ /* 0x002fea0003800000 */
.L_x_114:
        /* <DEDUP_REMOVED lines=9> */
.L_x_116:
        /* <DEDUP_REMOVED lines=9> */
.L_x_118:
        /* <DEDUP_REMOVED lines=9> */
.L_x_120:
[----:B------:R-:W-:-:S04]  /*2580*/  UIADD3 UR6, UPT, UPT, UR6, 0x1, URZ ;  /* 0x0000000106067890 */ /* 0x000fc8000fffe0ff */
[----:B------:R-:W-:-:S04]  /*2590*/  UISETP.NE.AND UP0, UPT, UR6, 0x6, UPT ;  /* 0x000000060600788c */ /* 0x000fc8000bf05270 */
[----:B------:R-:W-:Y:S02]  /*25a0*/  USEL UR5, URZ, 0x1, UP0 ;  /* 0x00000001ff057887 */ /* 0x000fe40008000000 */
[----:B------:R-:W-:-:S04]  /*25b0*/  USEL UR6, UR6, URZ, UP0 ;  /* 0x000000ff06067287 */ /* 0x000fc80008000000 */
[----:B------:R-:W-:Y:S01]  /*25c0*/  ULEA UR6, UR6, UR4, 0x3 ;  /* 0x0000000406067291 */ /* 0x000fe2000f8e18ff */
[----:B-1----:R-:W-:-:S04]  /*25d0*/  LOP3.LUT R3, R2, UR5, RZ, 0x3c, !PT ;  /* 0x0000000502037c12 */ /* 0x002fc8000f8e3cff */
[----:B------:R-:W-:Y:S01]  /*25e0*/  SHF.L.U32 R3, R3, 0x1f, RZ ;  /* 0x0000001f03037819 */ /* 0x000fe200000006ff */
[----:B----4-:R-:W-:-:S07]  /*25f0*/  IMAD.U32 R0, RZ, RZ, UR6 ;  /* 0x00000006ff007e24 */ /* 0x010fce000f8e00ff */
.L_x_41:
[----:B-1----:R1:W2:Y:S02]  /*2600*/  SYNCS.PHASECHK.TRANS64.TRYWAIT P0, [R0+URZ], R3 ;  /* 0x00000003000075a7 */ /* 0x0022a400080011ff */
[----:B--2---:R-:W-:Y:S05]  /*2610*/  @!P0 NANOSLEEP.SYNCS 0x989680 ;  /* 0x009896800000895d */ /* 0x004fea0003900000 */
[----:B------:R-:W2:Y:S02]  /*2620*/  @!P0 SYNCS.PHASECHK.TRANS64 P0, [R0+URZ], R3 ;  /* 0x00000003000085a7 */ /* 0x000ea400080010ff */
[----:B--2---:R-:W-:Y:S05]  /*2630*/  @P0 EXIT ;  /* 0x000000000000094d */ /* 0x004fea0003800000 */
[----:B------:R-:W-:Y:S05]  /*2640*/  BRA `(.L_x_41) ;  /* 0xfffffffc00ec7947 */ /* 0x000fea000383ffff */
.L_x_17:
[----:B------:R-:W-:-:S04]  /*2650*/  UISETP.NE.AND UP1, UPT, UR37, URZ, UPT ;  /* 0x000000ff2500728c */ /* 0x000fc8000bf25270 */
[----:B------:R-:W-:-:S09]  /*2660*/  UISETP.NE.OR UP1, UPT, UR8, 0x1, UP1 ;  /* 0x000000010800788c */ /* 0x000fd20008f25670 */
[----:B------:R-:W-:Y:S05]  /*2670*/  BRA.U UP1, `(.L_x_42) ;  /* 0x0000000501487547 */ /* 0x000fea000b800000 */
[----:B------:R-:W-:Y:S01]  /*2680*/  ISETP.NE.AND P2, PT, R2, RZ, PT ;  /* 0x000000ff0200720c */ /* 0x000fe20003f45270 */
[----:B------:R-:W-:Y:S01]  /*2690*/  IMAD.MOV.U32 R12, RZ, RZ, 0x1 ;  /* 0x00000001ff0c7424 */ /* 0x000fe200078e00ff */
[----:B------:R-:W-:Y:S02]  /*26a0*/  CS2R R10, SRZ ;  /* 0x00000000000a7805 */ /* 0x000fe4000001ff00 */
[----:B------:R-:W-:Y:S01]  /*26b0*/  CS2R R8, SRZ ;  /* 0x0000000000087805 */ /* 0x000fe2000001ff00 */
[----:B------:R-:W-:Y:S01]  /*26c0*/  UMOV UR4, 0x400 ;  /* 0x0000040000047882 */ /* 0x000fe20000000000 */
[----:B------:R-:W-:Y:S01]  /*26d0*/  UMOV UR6, URZ ;  /* 0x000000ff00067c82 */ /* 0x000fe20008000000 */
[----:B------:R-:W-:-:S12]  /*26e0*/  ULEA UR37, UR37, UR4, 0x18 ;  /* 0x0000000425257291 */ /* 0x000fd8000f8ec0ff */
.L_x_46:
[----:B------:R-:W-:Y:S02]  /*26f0*/  LEA R0, R8, UR37, 0x3 ;  /* 0x0000002508007c11 */ /* 0x000fe4000f8e18ff */
[----:B------:R-:W-:-:S03]  /*2700*/  SHF.L.U32 R5, R9, 0x1f, RZ ;  /* 0x0000001f09057819 */ /* 0x000fc600000006ff */
[----:B------:R-:W-:Y:S01]  /*2710*/  VIADD R4, R0, 0x100 ;  /* 0x0000010000047836 */ /* 0x000fe20000000000 */
[----:B------:R-:W1:Y:S02]  /*2720*/  SYNCS.PHASECHK.TRANS64.TRYWAIT P0, [R0+URZ+0xf0], R5 ;  /* 0x0000f005000075a7 */ /* 0x000e6400080011ff */
[----:B-1----:R-:W-:Y:S05]  /*2730*/  @!P0 BRA `(.L_x_43) ;  /* 0x0000004c006c8947 */ /* 0x002fea0003800000 */
.L_x_121:
[----:B------:R-:W-:Y:S01]  /*2740*/  ULEA UR5, UR6, UR37, 0x3 ;  /* 0x0000002506057291 */ /* 0x000fe2000f8e18ff */
[----:B------:R-:W-:Y:S02]  /*2750*/  PRMT R4, RZ, 0x654, R4 ;  /* 0x00000654ff047816 */ /* 0x000fe40000000004 */
[----:B-1----:R-:W-:Y:S01]  /*2760*/  SHF.L.U32 R5, R12, 0x1f, RZ ;  /* 0x0000001f0c057819 */ /* 0x002fe200000006ff */
[----:B------:R-:W-:Y:S01]  /*2770*/  UIADD3 UR4, UPT, UPT, UR5, 0x90, URZ ;  /* 0x0000009005047890 */ /* 0x000fe2000fffe0ff */
[----:B------:R1:W-:Y:S05]  /*2780*/  SYNCS.ARRIVE.TRANS64.RED.A1T0 RZ, [R4+URZ], RZ ;  /* 0x000000ff04ff79a7 */ /* 0x0003ea00081004ff */
[----:B------:R-:W-:Y:S01]  /*2790*/  IMAD.U32 R7, RZ, RZ, UR4 ;  /* 0x00000004ff077e24 */ /* 0x000fe2000f8e00ff */
[----:B------:R-:W2:Y:S04]  /*27a0*/  SYNCS.PHASECHK.TRANS64.TRYWAIT P0, [UR5+0xa0], R5 ;  /* 0x0000a005ff0075a7 */ /* 0x000ea80008001105 */
[----:B------:R-:W-:Y:S01]  /*27b0*/  PRMT R6, R2, 0x654, R7 ;  /* 0x0000065402067816 */ /* 0x000fe20000000007 */
[----:B-1----:R-:W-:Y:S01]  /*27c0*/  @!P2 IMAD.MOV.U32 R4, RZ, RZ, 0x10 ;  /* 0x00000010ff04a424 */ /* 0x002fe200078e00ff */
[----:B--2---:R-:W-:Y:S06]  /*27d0*/  @!P0 BRA `(.L_x_44) ;  /* 0x0000004c00588947 */ /* 0x004fec0003800000 */
.L_x_123:
[----:B------:R-:W-:Y:S01]  /*27e0*/  ULEA UR4, UR6, UR37, 0x4 ;  /* 0x0000002506047291 */ /* 0x000fe2000f8e20ff */
[----:B------:R-:W-:Y:S01]  /*27f0*/  SEL R3, R6, R3, !P2 ;  /* 0x0000000306037207 */ /* 0x000fe20005000000 */
[----:B------:R-:W-:Y:S01]  /*2800*/  UIADD3 UR5, UPT, UPT, UR5, 0x90, URZ ;  /* 0x0000009005057890 */ /* 0x000fe2000fffe0ff */
[----:B-1----:R-:W-:Y:S01]  /*2810*/  LEA R0, R11, UR37, 0x3 ;  /* 0x000000250b007c11 */ /* 0x002fe2000f8e18ff */
[----:B------:R-:W-:Y:S01]  /*2820*/  UIADD3 UR4, UPT, UPT, UR4, 0x120, URZ ;  /* 0x0000012004047890 */ /* 0x000fe2000fffe0ff */
[----:B------:R-:W-:Y:S01]  /*2830*/  SHF.L.U32 R5, R10, 0x1f, RZ ;  /* 0x0000001f0a057819 */ /* 0x000fe200000006ff */
[----:B------:R1:W-:Y:S01]  /*2840*/  @!P2 SYNCS.ARRIVE.TRANS64.RED RZ, [R3+URZ], R4 ;  /* 0x0000000403ffa9a7 */ /* 0x0003e200080004ff */
[----:B------:R-:W-:Y:S01]  /*2850*/  UIADD3 UR6, UPT, UPT, UR6, 0x1, URZ ;  /* 0x0000000106067890 */ /* 0x000fe2000fffe0ff */
[----:B------:R-:W-:-:S03]  /*2860*/  VIADD R8, R8, 0x1 ;  /* 0x0000000108087836 */ /* 0x000fc60000000000 */
[----:B------:R-:W-:Y:S02]  /*2870*/  UISETP.NE.AND UP0, UPT, UR6, 0x2, UPT ;  /* 0x000000020600788c */ /* 0x000fe4000bf05270 */
[----:B------:R-:W-:Y:S06]  /*2880*/  UGETNEXTWORKID.BROADCAST [UR4], [UR5] ;  /* 0x00000000040073ca */ /* 0x000fec0008000100 */
[----:B------:R-:W-:Y:S01]  /*2890*/  USEL UR4, URZ, 0x1, UP0 ;  /* 0x00000001ff047887 */ /* 0x000fe20008000000 */
[----:B------:R-:W-:Y:S01]  /*28a0*/  ISETP.NE.AND P0, PT, R8, 0x2, PT ;  /* 0x000000020800780c */ /* 0x000fe20003f05270 */
[----:B------:R-:W-:Y:S01]  /*28b0*/  USEL UR6, UR6, URZ, UP0 ;  /* 0x000000ff06067287 */ /* 0x000fe20008000000 */
[----:B------:R-:W2:Y:S03]  /*28c0*/  SYNCS.PHASECHK.TRANS64.TRYWAIT P1, [R0+URZ+0x90], R5 ;  /* 0x00009005000075a7 */ /* 0x000ea600080211ff */
[----:B------:R-:W-:Y:S01]  /*28d0*/  LOP3.LUT R12, R12, UR4, RZ, 0x3c, !PT ;  /* 0x000000040c0c7c12 */ /* 0x000fe2000f8e3cff */
[----:B-12---:R-:W-:Y:S07]  /*28e0*/  @!P1 BRA `(.L_x_45) ;  /* 0x0000004c002c9947 */ /* 0x006fee0003800000 */
.L_x_124:
[C---:B------:R-:W-:Y:S01]  /*28f0*/  LEA R4, R11.reuse, UR37, 0x4 ;  /* 0x000000250b047c11 */ /* 0x040fe2000f8e20ff */
[----:B-1----:R-:W-:Y:S01]  /*2900*/  VIADD R0, R0, 0xa0 ;  /* 0x000000a000007836 */ /* 0x002fe20000000000 */
[----:B------:R-:W-:Y:S01]  /*2910*/  SEL R8, R8, RZ, P0 ;  /* 0x000000ff08087207 */ /* 0x000fe20000000000 */
[----:B------:R-:W-:-:S03]  /*2920*/  VIADD R11, R11, 0x1 ;  /* 0x000000010b0b7836 */ /* 0x000fc60000000000 */
[----:B------:R-:W1:Y:S01]  /*2930*/  LDS.128 R4, [R4+0x120] ;  /* 0x0001200004047984 */ /* 0x000e620000000c00 */
[----:B------:R-:W-:Y:S02]  /*2940*/  PRMT R0, RZ, 0x654, R0 ;  /* 0x00000654ff007816 */ /* 0x000fe40000000000 */
[C---:B------:R-:W-:Y:S01]  /*2950*/  ISETP.NE.AND P1, PT, R11.reuse, 0x2, PT ;  /* 0x000000020b00780c */ /* 0x040fe20003f25270 */
[----:B------:R-:W-:Y:S01]  /*2960*/  @!PT LDS RZ, [RZ] ;  /* 0x00000000fffff984 */ /* 0x000fe20000000800 */
[----:B------:R-:W-:Y:S01]  /*2970*/  @!PT LDS RZ, [RZ] ;  /* 0x00000000fffff984 */ /* 0x000fe20000000800 */
[----:B------:R-:W-:Y:S01]  /*2980*/  @!PT LDS RZ, [RZ] ;  /* 0x00000000fffff984 */ /* 0x000fe20000000800 */
[----:B------:R-:W-:Y:S01]  /*2990*/  @!PT LDS RZ, [RZ] ;  /* 0x00000000fffff984 */ /* 0x000fe20000000800 */
[----:B------:R2:W-:Y:S06]  /*29a0*/  MEMBAR.ALL.CTA ;  /* 0x0000000000007992 */ /* 0x0005ec0000008000 */
[----:B--2---:R-:W2:Y:S01]  /*29b0*/  FENCE.VIEW.ASYNC.S ;  /* 0x00000000000073c6 */ /* 0x004ea20000000000 */
[----:B------:R-:W-:Y:S01]  /*29c0*/  SEL R11, R11, RZ, P1 ;  /* 0x000000ff0b0b7207 */ /* 0x000fe20000800000 */
[----:B--2---:R2:W-:Y:S01]  /*29d0*/  SYNCS.ARRIVE.TRANS64.RED.A1T0 RZ, [R0+URZ], RZ ;  /* 0x000000ff00ff79a7 */ /* 0x0045e200081004ff */
[----:B-1----:R-:W-:-:S02]  /*29e0*/  LOP3.LUT P3, RZ, R6, 0x1, RZ, 0xc0, !PT ;  /* 0x0000000106ff7812 */ /* 0x002fc4000786c0ff */
[----:B------:R-:W-:-:S04]  /*29f0*/  SEL R5, RZ, 0x1, P1 ;  /* 0x00000001ff057807 */ /* 0x000fc80000800000 */
[----:B------:R-:W-:Y:S02]  /*2a00*/  LOP3.LUT R10, R10, R5, RZ, 0x3c, !PT ;  /* 0x000000050a0a7212 */ /* 0x000fe400078e3cff */
[----:B--2---:R-:W-:-:S04]  /*2a10*/  SEL R0, RZ, 0x1, P0 ;  /* 0x00000001ff007807 */ /* 0x004fc80000000000 */
[----:B------:R-:W-:Y:S01]  /*2a20*/  LOP3.LUT R9, R9, R0, RZ, 0x3c, !PT ;  /* 0x0000000009097212 */ /* 0x000fe200078e3cff */
[----:B------:R-:W-:Y:S06]  /*2a30*/  @P3 BRA `(.L_x_46) ;  /* 0xfffffffc002c3947 */ /* 0x000fec000383ffff */
[----:B------:R-:W-:Y:S01]  /*2a40*/  ULEA UR5, UR6, UR37, 0x3 ;  /* 0x0000002506057291 */ /* 0x000fe2000f8e18ff */
[----:B------:R-:W-:-:S08]  /*2a50*/  SHF.L.U32 R3, R12, 0x1f, RZ ;  /* 0x0000001f0c037819 */ /* 0x000fd000000006ff */
[----:B------:R-:W1:Y:S02]  /*2a60*/  SYNCS.PHASECHK.TRANS64 P0, [UR5+0xa0], R3 ;  /* 0x0000a003ff0075a7 */ /* 0x000e640008001005 */
[----:B-1----:R-:W-:Y:S05]  /*2a70*/  @P0 BRA `(.L_x_47) ;  /* 0x0000000000080947 */ /* 0x002fea0003800000 */
[----:B------:R-:W1:Y:S02]  /*2a80*/  SYNCS.PHASECHK.TRANS64.TRYWAIT P0, [UR5+0xa0], R3 ;  /* 0x0000a003ff0075a7 */ /* 0x000e640008001105 */
[----:B-1----:R-:W-:Y:S05]  /*2a90*/  @!P0 BRA `(.L_x_48) ;  /* 0x0000004800d48947 */ /* 0x002fea0003800000 */
.L_x_47:
[----:B------:R-:W-:-:S04]  /*2aa0*/  UIADD3 UR4, UPT, UPT, UR6, 0x1, URZ ;  /* 0x0000000106047890 */ /* 0x000fc8000fffe0ff */
[----:B------:R-:W-:-:S04]  /*2ab0*/  UISETP.NE.AND UP0, UPT, UR4, 0x2, UPT ;  /* 0x000000020400788c */ /* 0x000fc8000bf05270 */
[----:B------:R-:W-:Y:S02]  /*2ac0*/  USEL UR7, URZ, 0x1, UP0 ;  /* 0x00000001ff077887 */ /* 0x000fe40008000000 */
[----:B------:R-:W-:-:S04]  /*2ad0*/  USEL UR4, UR4, URZ, UP0 ;  /* 0x000000ff04047287 */ /* 0x000fc80008000000 */
[----:B------:R-:W-:Y:S01]  /*2ae0*/  ULEA UR4, UR4, UR37, 0x3 ;  /* 0x0000002504047291 */ /* 0x000fe2000f8e18ff */
[----:B-1----:R-:W-:-:S04]  /*2af0*/  LOP3.LUT R3, R12, UR7, RZ, 0x3c, !PT ;  /* 0x000000070c037c12 */ /* 0x002fc8000f8e3cff */
[----:B------:R-:W-:-:S04]  /*2b00*/  SHF.L.U32 R0, R3, 0x1f, RZ ;  /* 0x0000001f03007819 */ /* 0x000fc800000006ff */
[----:B------:R-:W1:Y:S02]  /*2b10*/  SYNCS.PHASECHK.TRANS64 P0, [UR4+0xa0], R0 ;  /* 0x0000a000ff0075a7 */ /* 0x000e640008001004 */
[----:B-1----:R-:W-:Y:S05]  /*2b20*/  @P0 EXIT ;  /* 0x000000000000094d */ /* 0x002fea0003800000 */
[----:B------:R-:W-:Y:S02]  /*2b30*/  SHF.L.U32 R3, R3, 0x1f, RZ ;  /* 0x0000001f03037819 */ /* 0x000fe400000006ff */
[----:B------:R-:W-:-:S07]  /*2b40*/  MOV R0, UR4 ;  /* 0x0000000400007c02 */ /* 0x000fce0008000f00 */
.L_x_49:
[----:B-1----:R1:W2:Y:S02]  /*2b50*/  SYNCS.PHASECHK.TRANS64.TRYWAIT P0, [R0+URZ+0xa0], R3 ;  /* 0x0000a003000075a7 */ /* 0x0022a400080011ff */
[----:B--2---:R-:W-:Y:S05]  /*2b60*/  @!P0 NANOSLEEP.SYNCS 0x989680 ;  /* 0x009896800000895d */ /* 0x004fea0003900000 */
[----:B------:R-:W2:Y:S02]  /*2b70*/  @!P0 SYNCS.PHASECHK.TRANS64 P0, [R0+URZ+0xa0], R3 ;  /* 0x0000a003000085a7 */ /* 0x000ea400080010ff */
[----:B--2---:R-:W-:Y:S05]  /*2b80*/  @P0 EXIT ;  /* 0x000000000000094d */ /* 0x004fea0003800000 */
[----:B------:R-:W-:Y:S05]  /*2b90*/  BRA `(.L_x_49) ;  /* 0xfffffffc00ec7947 */ /* 0x000fea000383ffff */
.L_x_42:
[----:B------:R-:W-:-:S09]  /*2ba0*/  UISETP.NE.AND UP1, UPT, UR8, URZ, UPT ;  /* 0x000000ff0800728c */ /* 0x000fd2000bf25270 */
[----:B------:R-:W-:Y:S05]  /*2bb0*/  BRA.U UP1, `(.L_x_50) ;  /* 0x0000000d01787547 */ /* 0x000fea000b800000 */
[----:B------:R-:W-:Y:S01]  /*2bc0*/  UMOV UR4, 0x40 ;  /* 0x0000004000047882 */ /* 0x000fe20000000000 */
[----:B------:R-:W-:Y:S01]  /*2bd0*/  NOP ;  /* 0x0000000000007918 */ /* 0x000fe20000000000 */
[----:B------:R-:W-:Y:S01]  /*2be0*/  ULEA UR4, UR37, UR4, 0x18 ;  /* 0x0000000425047291 */ /* 0x000fe2000f8ec0ff */
[----:B------:R-:W-:Y:S02]  /*2bf0*/  UMOV UR5, 0x400 ;  /* 0x0000040000057882 */ /* 0x000fe40000000000 */
[----:B------:R-:W-:-:S06]  /*2c00*/  ULEA UR37, UR37, UR5, 0x18 ;  /* 0x0000000525257291 */ /* 0x000fcc000f8ec0ff */
[----:B------:R-:W1:Y:S02]  /*2c10*/  LDS.U8 R0, [UR4+0x1c] ;  /* 0x00001c04ff007984 */ /* 0x000e640008000000 */
[----:B-1----:R-:W-:-:S13]  /*2c20*/  ISETP.NE.AND P0, PT, R0, RZ, PT ;  /* 0x000000ff0000720c */ /* 0x002fda0003f05270 */
[----:B------:R-:W-:Y:S05]  /*2c30*/  @P0 BRA `(.L_x_51) ;  /* 0x0000000000580947 */ /* 0x000fea0003800000 */
[----:B------:R-:W-:-:S13]  /*2c40*/  ELECT P0, URZ, PT ;  /* 0x0000000000ff782f */ /* 0x000fda0003800000 */
[----:B------:R-:W-:Y:S05]  /*2c50*/  @!P0 BRA `(.L_x_52) ;  /* 0x0000000000608947 */ /* 0x000fea0003800000 */
[----:B------:R-:W-:Y:S01]  /*2c60*/  UMOV UR5, 0x10 ;  /* 0x0000001000057882 */ /* 0x000fe20000000000 */
[----:B------:R-:W-:Y:S01]  /*2c70*/  HFMA2 R0, -RZ, RZ, 0, 5.9604644775390625e-08 ;  /* 0x00000001ff007431 */ /* 0x000fe200000001ff */
[----:B------:R-:W-:-:S03]  /*2c80*/  MOV R2, 0xffff ;  /* 0x0000ffff00027802 */ /* 0x000fc60000000f00 */
[----:B------:R-:W-:Y:S04]  /*2c90*/  DEPBAR.LE SB1, 0x36 ;  /* 0x00009d800000791a */ /* 0x000fe80000000000 */
[----:B------:R-:W1:Y:S02]  /*2ca0*/  UTCATOMSWS.FIND_AND_SET.ALIGN UP0, UR5, UR5 ;  /* 0x00000005000575e3 */ /* 0x000e640008000800 */
[----:B-1----:R-:W-:Y:S01]  /*2cb0*/  MOV R3, UR5 ;  /* 0x0000000500037c02 */ /* 0x002fe20008000f00 */
[----:B------:R-:W-:Y:S06]  /*2cc0*/  BRA.U UP0, `(.L_x_53) ;  /* 0x0000000100187547 */ /* 0x000fec000b800000 */
.L_x_54:
[----:B------:R-:W-:Y:S05]  /*2cd0*/  NANOSLEEP 0x64 ;  /* 0x000000640000795d */ /* 0x000fea0003800000 */
[----:B------:R-:W-:-:S05]  /*2ce0*/  UMOV UR5, 0x10 ;  /* 0x0000001000057882 */ /* 0x000fca0000000000 */
[----:B------:R-:W-:Y:S04]  /*2cf0*/  DEPBAR.LE SB1, 0x36 ;  /* 0x00009d800000791a */ /* 0x000fe80000000000 */
[----:B------:R-:W1:Y:S02]  /*2d00*/  UTCATOMSWS.FIND_AND_SET.ALIGN UP0, UR5, UR5 ;  /* 0x00000005000575e3 */ /* 0x000e640008000800 */
[----:B-1----:R-:W-:Y:S01]  /*2d10*/  MOV R3, UR5 ;  /* 0x0000000500037c02 */ /* 0x002fe20008000f00 */
[----:B------:R-:W-:Y:S05]  /*2d20*/  BRA.U !UP0, `(.L_x_54) ;  /* 0xfffffffd08e87547 */ /* 0x000fea000b83ffff */
.L_x_53:
[-C--:B------:R-:W-:Y:S02]  /*2d30*/  SHF.L.U32 R2, R2, R3.reuse, RZ ;  /* 0x0000000302027219 */ /* 0x080fe400000006ff */
[----:B------:R-:W-:Y:S01]  /*2d40*/  SHF.L.U32 R0, R0, R3, RZ ;  /* 0x0000000300007219 */ /* 0x000fe200000006ff */
[----:B------:R-:W-:Y:S02]  /*2d50*/  IMAD.SHL.U32 R3, R3, 0x20, RZ ;  /* 0x0000002003037824 */ /* 0x000fe400078e00ff */
[----:B------:R1:W-:Y:S04]  /*2d60*/  ATOMS.OR RZ, [UR4+0x14], R2 ;  /* 0x00001402ffff798c */ /* 0x0003e8000b000004 */
[----:B------:R1:W-:Y:S04]  /*2d70*/  ATOMS.OR RZ, [UR4+0x18], R0 ;  /* 0x00001800ffff798c */ /* 0x0003e8000b000004 */
[----:B------:R1:W-:Y:S01]  /*2d80*/  STS [UR37+0x140], R3 ;  /* 0x00014003ff007988 */ /* 0x0003e20008000825 */
[----:B------:R-:W-:Y:S05]  /*2d90*/  BRA `(.L_x_52) ;  /* 0x0000000000107947 */ /* 0x000fea0003800000 */
.L_x_51:
[----:B------:R-:W-:Y:S02]  /*2da0*/  MOV R0, 0xffffffff ;  /* 0xffffffff00007802 */ /* 0x000fe40000000f00 */
[----:B------:R-:W-:-:S03]  /*2db0*/  MOV R2, 0x2de0 ;  /* 0x00002de000027802 */ /* 0x000fc60000000f00 */
[----:B------:R1:W-:Y:S04]  /*2dc0*/  STS [UR37+0x140], R0 ;  /* 0x00014000ff007988 */ /* 0x0003e80008000825 */
[----:B-1-3-5:R-:W-:Y:S05]  /*2dd0*/  CALL.REL.NOINC `($__internal_1_$__cuda_sm10x_tcgen05_guardrail_trap_phase_invalid_during_alloc) ;  /* 0x0000004c00907944 */ /* 0x02afea0003c00000 */
.L_x_52:
[----:B------:R-:W-:Y:S05]  /*2de0*/  WARPSYNC.ALL ;  /* 0x0000000000007948 */ /* 0x000fea0003800000 */
[----:B------:R-:W2:Y:S01]  /*2df0*/  S2UR UR6, SR_CgaCtaId ;  /* 0x00000000000679c3 */ /* 0x000ea20000008800 */
[----:B------:R-:W-:Y:S01]  /*2e00*/  UMOV UR4, 0x400 ;  /* 0x0000040000047882 */ /* 0x000fe20000000000 */
[----:B------:R-:W-:-:S06]  /*2e10*/  NOP ;  /* 0x0000000000007918 */ /* 0x000fcc0000000000 */
[----:B------:R-:W-:Y:S06]  /*2e20*/  BAR.ARV 0x6, 0xa0 ;  /* 0x0182800000007b1d */ /* 0x000fec0000002000 */
[----:B------:R-:W4:Y:S01]  /*2e30*/  LDCU UR7, c[0x0][0x38c] ;  /* 0x00007180ff0777ac */ /* 0x000f220008000800 */
[----:B------:R-:W-:Y:S01]  /*2e40*/  IMAD.MOV.U32 R11, RZ, RZ, 0x1 ;  /* 0x00000001ff0b7424 */ /* 0x000fe200078e00ff */
[----:B------:R-:W-:Y:S01]  /*2e50*/  CS2R R8, SRZ ;  /* 0x0000000000087805 */ /* 0x000fe2000001ff00 */
[----:B------:R-:W-:Y:S01]  /*2e60*/  IMAD.MOV.U32 R10, RZ, RZ, RZ ;  /* 0x000000ffff0a7224 */ /* 0x000fe200078e00ff */
[----:B------:R-:W-:Y:S01]  /*2e70*/  UMOV UR18, URZ ;  /* 0x000000ff00127c82 */ /* 0x000fe20008000000 */
[----:B------:R-:W-:Y:S01]  /*2e80*/  UMOV UR17, URZ ;  /* 0x000000ff00117c82 */ /* 0x000fe20008000000 */
[----:B------:R-:W-:Y:S01]  /*2e90*/  UMOV UR20, 0x0 ;  /* 0x0000000000147882 */ /* 0x000fe20000000000 */
[----:B------:R-:W-:Y:S01]  /*2ea0*/  UMOV UR21, 0x4200010 ;  /* 0x0420001000157882 */ /* 0x000fe20000000000 */
[----:B--2---:R-:W-:Y:S01]  /*2eb0*/  ULEA UR6, UR6, UR4, 0x18 ;  /* 0x0000000406067291 */ /* 0x004fe2000f8ec0ff */
[----:B------:R-:W2:Y:S03]  /*2ec0*/  LDCU UR4, c[0x0][0x38c] ;  /* 0x00007180ff0477ac */ /* 0x000ea60008000800 */
[----:B------:R-:W-:-:S02]  /*2ed0*/  UIADD3 UR11, UPT, UPT, UR6, 0x4400, URZ ;  /* 0x00004400060b7890 */ /* 0x000fc4000fffe0ff */
[----:B----4-:R-:W-:-:S03]  /*2ee0*/  UIADD3 UR7, UPT, UPT, UR7, 0x1f, URZ ;  /* 0x0000001f07077890 */ /* 0x010fc6000fffe0ff */
[----:B-1----:R-:W1:Y:S01]  /*2ef0*/  LDS R0, [UR6+0x140] ;  /* 0x00014006ff007984 */ /* 0x002e620008000800 */
[----:B------:R-:W-:Y:S02]  /*2f00*/  UIADD3 UR12, UPT, UPT, UR6, 0x7400, URZ ;  /* 0x00007400060c7890 */ /* 0x000fe4000fffe0ff */
[----:B------:R-:W-:Y:S02]  /*2f10*/  USHF.R.S32.HI UR5, URZ, 0x1f, UR7 ;  /* 0x0000001fff057899 */ /* 0x000fe40008011407 */
[----:B------:R-:W-:Y:S02]  /*2f20*/  USHF.R.U32.HI UR11, URZ, 0x4, UR11 ;  /* 0x00000004ff0b7899 */ /* 0x000fe4000801160b */
[----:B------:R-:W-:Y:S02]  /*2f30*/  ULEA.HI UR5, UR5, UR7, URZ, 0x5 ;  /* 0x0000000705057291 */ /* 0x000fe4000f8f28ff */
[----:B------:R-:W-:Y:S02]  /*2f40*/  USHF.R.U32.HI UR12, URZ, 0x4, UR12 ;  /* 0x00000004ff0c7899 */ /* 0x000fe4000801160c */
[----:B------:R-:W-:-:S02]  /*2f50*/  USHF.R.S32.HI UR5, URZ, 0x5, UR5 ;  /* 0x00000005ff057899 */ /* 0x000fc40008011405 */
[----:B------:R-:W-:Y:S02]  /*2f60*/  ULOP3.LUT UR11, UR11, 0x3fff, URZ, 0xc0, !UPT ;  /* 0x00003fff0b0b7892 */ /* 0x000fe4000f8ec0ff */
[----:B------:R-:W-:Y:S02]  /*2f70*/  UISETP.LT.AND UP0, UPT, UR5, 0x1, UPT ;  /* 0x000000010500788c */ /* 0x000fe4000bf01270 */
[----:B------:R-:W-:Y:S02]  /*2f80*/  ULOP3.LUT UR12, UR12, 0x3fff, URZ, 0xc0, !UPT ;  /* 0x00003fff0c0c7892 */ /* 0x000fe4000f8ec0ff */
[----:B------:R-:W-:Y:S02]  /*2f90*/  USEL UR10, UR5, 0x1, !UP0 ;  /* 0x00000001050a7887 */ /* 0x000fe4000c000000 */
[----:B------:R-:W-:Y:S02]  /*2fa0*/  ULOP3.LUT UR11, UR11, 0x10000, URZ, 0xfc, !UPT ;  /* 0x000100000b0b7892 */ /* 0x000fe4000f8efcff */
[----:B------:R-:W-:-:S02]  /*2fb0*/  ULOP3.LUT UR12, UR12, 0x10000, URZ, 0xfc, !UPT ;  /* 0x000100000c0c7892 */ /* 0x000fc4000f8efcff */
[----:B------:R-:W-:Y:S02]  /*2fc0*/  UIADD3 UR10, UPT, UPT, -UR10, URZ, URZ ;  /* 0x000000ff0a0a7290 */ /* 0x000fe4000fffe1ff */
[----:B--2---:R-:W-:Y:S01]  /*2fd0*/  UISETP.GE.AND UP3, UPT, UR4, 0x1, UPT ;  /* 0x000000010400788c */ /* 0x004fe2000bf66270 */
[----:B-1----:R-:W-:-:S15]  /*2fe0*/  R2UR UR19, R0 ;  /* 0x00000000001372ca */ /* 0x002fde00000e0000 */
.L_x_61:
[----:B------:R-:W-:Y:S02]  /*2ff0*/  LEA R0, R10, UR6, 0x3 ;  /* 0x000000060a007c11 */ /* 0x000fe4000f8e18ff */
[----:B------:R-:W-:Y:S02]  /*3000*/  SHF.L.U32 R5, R9, 0x1f, RZ ;  /* 0x0000001f09057819 */ /* 0x000fe400000006ff */
[----:B------:R-:W-:Y:S01]  /*3010*/  PLOP3.LUT P0, PT, PT, PT, UP3, 0x80, 0x8 ;  /* 0x000000000008781c */ /* 0x000fe20003f0f038 */
[----:B------:R-:W-:Y:S01]  /*3020*/  VIADD R3, R0, 0xa0 ;  /* 0x000000a000037836 */ /* 0x000fe20000000000 */
[----:B-1----:R-:W1:Y:S02]  /*3030*/  SYNCS.PHASECHK.TRANS64.TRYWAIT P1, [R0+URZ+0x90], R5 ;  /* 0x00009005000075a7 */ /* 0x002e6400080211ff */
[----:B-1--4-:R-:W-:Y:S09]  /*3040*/  @!P1 BRA `(.L_x_55) ;  /* 0x0000004400809947 */ /* 0x012ff20003800000 */
.L_x_126:
[----:B------:R-:W-:Y:S01]  /*3050*/  LEA R4, R10, UR6, 0x4 ;  /* 0x000000060a047c11 */ /* 0x000fe2000f8e20ff */
[----:B------:R-:W-:Y:S01]  /*3060*/  @UP3 ULEA UR4, UR17, UR6, 0x3 ;  /* 0x0000000611043291 */ /* 0x000fe2000f8e18ff */
[----:B------:R-:W-:Y:S01]  /*3070*/  PLOP3.LUT P2, PT, PT, PT, PT, 0x80, 0x8 ;  /* 0x000000000008781c */ /* 0x000fe20003f4f070 */
[----:B------:R-:W-:Y:S01]  /*3080*/  ULEA UR9, UR18, UR6, 0x3 ;  /* 0x0000000612097291 */ /* 0x000fe2000f8e18ff */
[----:B------:R-:W-:Y:S02]  /*3090*/  PRMT R3, RZ, 0x654, R3 ;  /* 0x00000654ff037816 */ /* 0x000fe40000000003 */
[----:B-1----:R-:W1:Y:S01]  /*30a0*/  LDS.128 R4, [R4+0x120] ;  /* 0x0001200004047984 */ /* 0x002e620000000c00 */
[----:B------:R-:W-:Y:S02]  /*30b0*/  @P0 SHF.L.U32 R2, R8, 0x1f, RZ ;  /* 0x0000001f08020819 */ /* 0x000fe400000006ff */
[----:B------:R-:W-:Y:S01]  /*30c0*/  SHF.L.U32 R0, R11, 0x1f, RZ ;  /* 0x0000001f0b007819 */ /* 0x000fe200000006ff */
[----:B------:R-:W-:Y:S01]  /*30d0*/  @!PT LDS RZ, [RZ] ;  /* 0x00000000fffff984 */ /* 0x000fe20000000800 */
[----:B------:R-:W-:Y:S01]  /*30e0*/  @!PT LDS RZ, [RZ] ;  /* 0x00000000fffff984 */ /* 0x000fe20000000800 */
[----:B------:R-:W-:Y:S01]  /*30f0*/  @!PT LDS RZ, [RZ] ;  /* 0x00000000fffff984 */ /* 0x000fe20000000800 */
[----:B------:R-:W-:Y:S01]  /*3100*/  @!PT LDS RZ, [RZ] ;  /* 0x00000000fffff984 */ /* 0x000fe20000000800 */
[----:B------:R2:W-:Y:S06]  /*3110*/  MEMBAR.ALL.CTA ;  /* 0x0000000000007992 */ /* 0x0005ec0000008000 */
[----:B--2---:R-:W2:Y:S02]  /*3120*/  FENCE.VIEW.ASYNC.S ;  /* 0x00000000000073c6 */ /* 0x004ea40000000000 */
[----:B--2---:R2:W-:Y:S01]  /*3130*/  SYNCS.ARRIVE.TRANS64.RED.A1T0 RZ, [R3+URZ], RZ ;  /* 0x000000ff03ff79a7 */ /* 0x0045e200081004ff */
[----:B------:R2:W4:Y:S01]  /*3140*/  @P0 SYNCS.PHASECHK.TRANS64.TRYWAIT P2, [UR4], R2 ;  /* 0x00000002ff0005a7 */ /* 0x0005220008041104 */
[----:B-1----:R-:W-:Y:S01]  /*3150*/  LOP3.LUT P1, RZ, R6, 0x1, RZ, 0xc0, !PT ;  /* 0x0000000106ff7812 */ /* 0x002fe2000782c0ff */
[----:B------:R-:W1:Y:S02]  /*3160*/  SYNCS.PHASECHK.TRANS64.TRYWAIT P0, [UR9+0xd0], R0 ;  /* 0x0000d000ff0075a7 */ /* 0x000e640008001109 */
[----:B-12-4-:R-:W-:Y:S10]  /*3170*/  @!P0 BRA `(.L_x_56) ;  /* 0x0000004400488947 */ /* 0x016ff40003800000 */
.L_x_128:
[----:B------:R-:W-:Y:S01]  /*3180*/  IADD3 R10, PT, PT, R10, 0x1, RZ ;  /* 0x000000010a0a7810 */ /* 0x000fe20007ffe0ff */
[----:B------:R-:W-:Y:S06]  /*3190*/  BRA.U !UP3, `(.L_x_57) ;  /* 0x000000010ba07547 */ /* 0x000fec000b800000 */
[----:B------:R-:W-:Y:S02]  /*31a0*/  ULEA.HI UR8, UR18, UR18, URZ, 0x1 ;  /* 0x0000001212087291 */ /* 0x000fe4000f8f08ff */
[----:B------:R-:W-:Y:S02]  /*31b0*/  UPLOP3.LUT UP4, UPT, UPT, UPT, UPT, 0x40, 0x4 ;  /* 0x000000000004789c */ /* 0x000fe40003f8e870 */
[----:B------:R-:W-:Y:S02]  /*31c0*/  USHF.L.U32 UR4, UR8, 0x6, URZ ;  /* 0x0000000608047899 */ /* 0x000fe400080006ff */
[----:B------:R-:W-:Y:S02]  /*31d0*/  ULOP3.LUT UR8, UR8, 0xffe, URZ, 0xc0, !UPT ;  /* 0x00000ffe08087892 */ /* 0x000fe4000f8ec0ff */
[----:B------:R-:W-:Y:S02]  /*31e0*/  ULOP3.LUT UR4, UR4, 0xffffff80, URZ, 0xc0, !UPT ;  /* 0xffffff8004047892 */ /* 0x000fe4000f8ec0ff */
[----:B------:R-:W-:-:S02]  /*31f0*/  UIADD3 UR8, UPT, UPT, -UR8, UR18, URZ ;  /* 0x0000001208087290 */ /* 0x000fc4000fffe1ff */
[----:B------:R-:W-:Y:S01]  /*3200*/  UIADD3 UR4, UPT, UPT, UR19, UR4, URZ ;  /* 0x0000000413047290 */ /* 0x000fe2000fffe0ff */
[----:B------:R-:W-:Y:S01]  /*3210*/  UMOV UR16, UR10 ;  /* 0x0000000a00107c82 */ /* 0x000fe20008000000 */
[----:B------:R-:W-:Y:S02]  /*3220*/  UMOV UR15, UR5 ;  /* 0x00000005000f7c82 */ /* 0x000fe40008000000 */
[----:B------:R-:W-:Y:S01]  /*3230*/  ULEA UR8, UR8, UR4, 0x14 ;  /* 0x0000000408087291 */ /* 0x000fe2000f8ea0ff */
[----:B------:R-:W-:-:S11]  /*3240*/  UMOV UR14, UR17 ;  /* 0x00000011000e7c82 */ /* 0x000fd60008000000 */
.L_x_60:
[----:B------:R-:W-:Y:S02]  /*3250*/  UIADD3 UR16, UPT, UPT, UR16, 0x1, URZ ;  /* 0x0000000110107890 */ /* 0x000fe4000fffe0ff */
[----:B--2---:R-:W-:Y:S02]  /*3260*/  ULEA UR7, UR14, UR6, 0x3 ;  /* 0x000000060e077291 */ /* 0x004fe4000f8e18ff */
[----:B------:R-:W-:Y:S01]  /*3270*/  UISETP.NE.AND UP0, UPT, UR16, URZ, UPT ;  /* 0x000000ff1000728c */ /* 0x000fe2000bf05270 */
[----:B----4-:R-:W-:Y:S10]  /*3280*/  @P2 BRA `(.L_x_58) ;  /* 0x00000000000c2947 */ /* 0x010ff40003800000 */
[----:B-1----:R-:W-:Y:S04]  /*3290*/  SHF.L.U32 R3, R8, 0x1f, RZ ;  /* 0x0000001f08037819 */ /* 0x002fe800000006ff */
[----:B------:R-:W1:Y:S02]  /*32a0*/  SYNCS.PHASECHK.TRANS64.TRYWAIT P0, [UR7], R3 ;  /* 0x00000003ff0075a7 */ /* 0x000e640008001107 */
[----:B-1----:R-:W-:Y:S05]  /*32b0*/  @!P0 BRA `(.L_x_59) ;  /* 0x0000004400108947 */ /* 0x002fea0003800000 */
.L_x_58:
[----:B------:R-:W-:Y:S01]  /*32c0*/  UISETP.NE.AND UP1, UPT, UR15, 0x1, UPT ;  /* 0x000000010f00788c */ /* 0x000fe2000bf25270 */
[----:B------:R-:W-:Y:S01]  /*32d0*/  PLOP3.LUT P2, PT, PT, PT, PT, 0x80, 0x8 ;  /* 0x000000000008781c */ /* 0x000fe20003f4f070 */
[----:B------:R-:W-:Y:S02]  /*32e0*/  UIADD3 UR17, UPT, UPT, UR14, 0x1, URZ ;  /* 0x000000010e117890 */ /* 0x000fe4000fffe0ff */
[----:B------:R-:W-:Y:S02]  /*32f0*/  ULEA UR22, UR14, UR12, 0x8 ;  /* 0x0000000c0e167291 */ /* 0x000fe4000f8e40ff */
[----:B------:R-:W-:Y:S01]  /*3300*/  UISETP.NE.AND UP2, UPT, UR17, 0x6, UPT ;  /* 0x000000061100788c */ /* 0x000fe2000bf45270 */
[----:B------:R-:W-:Y:S01]  /*3310*/  PLOP3.LUT P0, PT, PT, PT, UP1, 0x80, 0x8 ;  /* 0x000000000008781c */ /* 0x000fe20003f0f018 */
[----:B------:R-:W-:Y:S02]  /*3320*/  ULEA UR24, UR14, UR11, 0x7 ;  /* 0x0000000b0e187291 */ /* 0x000fe4000f8e38ff */
[----:B------:R-:W-:Y:S02]  /*3330*/  USEL UR13, URZ, 0x1, UP2 ;  /* 0x00000001ff0d7887 */ /* 0x000fe40009000000 */
[----:B------:R-:W-:Y:S02]  /*3340*/  USEL UR17, UR17, URZ, UP2 ;  /* 0x000000ff11117287 */ /* 0x000fe40009000000 */
[----:B------:R-:W-:Y:S02]  /*3350*/  UIADD3 UR7, UPT, UPT, UR7, 0x30, URZ ;  /* 0x0000003007077890 */ /* 0x000fe4000fffe0ff */
[----:B------:R-:W-:Y:S01]  /*3360*/  @UP1 ULEA UR4, UR17, UR6, 0x3 ;  /* 0x0000000611041291 */ /* 0x000fe2000f8e18ff */
[----:B------:R-:W-:Y:S01]  /*3370*/  LOP3.LUT R8, R8, UR13, RZ, 0x3c, !PT ;  /* 0x0000000d08087c12 */ /* 0x000fe2000f8e3cff */
[----:B------:R-:W-:Y:S01]  /*3380*/  UMOV UR23, 0xc0004010 ;  /* 0xc000401000177882 */ /* 0x000fe20000000000 */
[----:B------:R-:W-:Y:S01]  /*3390*/  UMOV UR25, 0xc0004010 ;  /* 0xc000401000197882 */ /* 0x000fe20000000000 */
[----:B------:R-:W-:Y:S01]  /*33a0*/  UIADD3 UR15, UPT, UPT, UR15, -0x1, URZ ;  /* 0xffffffff0f0f7890 */ /* 0x000fe2000fffe0ff */
[----:B-1----:R-:W-:Y:S01]  /*33b0*/  @P0 SHF.L.U32 R0, R8, 0x1f, RZ ;  /* 0x0000001f08000819 */ /* 0x002fe200000006ff */
[----:B------:R-:W-:Y:S03]  /*33c0*/  UMOV UR14, UR17 ;  /* 0x00000011000e7c82 */ /* 0x000fe60008000000 */
[----:B------:R2:W4:Y:S01]  /*33d0*/  @P0 SYNCS.PHASECHK.TRANS64.TRYWAIT P2, [UR4], R0 ;  /* 0x00000000ff0005a7 */ /* 0x0005220008041104 */
[----:B------:R2:W-:Y:S01]  /*33e0*/  UTCQMMA gdesc[UR24], gdesc[UR22], tmem[UR8], tmem[UR20], idesc[UR21], UP4 ;  /* 0x00ff1416180075ea */ /* 0x0005e2000a000308 */
[----:B------:R-:W-:Y:S01]  /*33f0*/  UPLOP3.LUT UP4, UPT, UPT, UPT, UPT, 0x80, 0x8 ;  /* 0x000000000008789c */ /* 0x000fe20003f8f070 */
[----:B------:R2:W-:Y:S01]  /*3400*/  UTCBAR [UR7], URZ ;  /* 0x000000ff070073e9 */ /* 0x0005e200080000ff */
[----:B------:R-:W-:Y:S09]  /*3410*/  BRA.U UP0, `(.L_x_60) ;  /* 0xfffffffd008c7547 */ /* 0x000ff2000b83ffff */
.L_x_57:
[----:B------:R-:W-:Y:S01]  /*3420*/  UIADD3 UR18, UPT, UPT, UR18, 0x1, URZ ;  /* 0x0000000112127890 */ /* 0x000fe2000fffe0ff */
[C---:B------:R-:W-:Y:S01]  /*3430*/  ISETP.NE.AND P0, PT, R10.reuse, 0x2, PT ;  /* 0x000000020a00780c */ /* 0x040fe20003f05270 */
[----:B------:R-:W-:Y:S02]  /*3440*/  UIADD3 UR9, UPT, UPT, UR9, 0xb0, URZ ;  /* 0x000000b009097890 */ /* 0x000fe4000fffe0ff */
[----:B------:R-:W-:Y:S01]  /*3450*/  UISETP.NE.AND UP0, UPT, UR18, 0x4, UPT ;  /* 0x000000041200788c */ /* 0x000fe2000bf05270 */
[----:B-12---:R-:W-:Y:S02]  /*3460*/  SEL R0, RZ, 0x1, P0 ;  /* 0x00000001ff007807 */ /* 0x006fe40000000000 */
[----:B------:R-:W-:Y:S01]  /*3470*/  SEL R10, R10, RZ, P0 ;  /* 0x000000ff0a0a7207 */ /* 0x000fe20000000000 */
[----:B------:R-:W-:Y:S01]  /*3480*/  USEL UR4, URZ, 0x1, UP0 ;  /* 0x00000001ff047887 */ /* 0x000fe20008000000 */
[----:B------:R-:W-:Y:S01]  /*3490*/  LOP3.LUT R9, R9, R0, RZ, 0x3c, !PT ;  /* 0x0000000009097212 */ /* 0x000fe200078e3cff */
[----:B------:R-:W-:Y:S01]  /*34a0*/  USEL UR18, UR18, URZ, UP0 ;  /* 0x000000ff12127287 */ /* 0x000fe20008000000 */
[----:B------:R1:W-:Y:S03]  /*34b0*/  UTCBAR [UR9], URZ ;  /* 0x000000ff090073e9 */ /* 0x0003e600080000ff */
[----:B------:R-:W-:Y:S01]  /*34c0*/  LOP3.LUT R11, R11, UR4, RZ, 0x3c, !PT ;  /* 0x000000040b0b7c12 */ /* 0x000fe2000f8e3cff */
[----:B------:R-:W-:Y:S07]  /*34d0*/  @P1 BRA `(.L_x_61) ;  /* 0xfffffff800c41947 */ /* 0x000fee000383ffff */
[----:B------:R-:W2:Y:S01]  /*34e0*/  S2UR UR4, SR_CgaCtaId ;  /* 0x00000000000479c3 */ /* 0x000ea20000008800 */
[----:B------:R-:W-:Y:S01]  /*34f0*/  ELECT P0, URZ, PT ;  /* 0x0000000000ff782f */ /* 0x000fe20003800000 */
[----:B------:R-:W-:Y:S01]  /*3500*/  IMAD.MOV.U32 R0, RZ, RZ, 0x1 ;  /* 0x00000001ff007424 */ /* 0x000fe200078e00ff */
[----:B------:R-:W-:Y:S01]  /*3510*/  UIADD3 UR6, UPT, UPT, UR6, 0xd0, URZ ;  /* 0x000000d006067890 */ /* 0x000fe2000fffe0ff */
[----:B------:R-:W-:Y:S01]  /*3520*/  SHF.L.U32 R3, R11, 0x1f, RZ ;  /* 0x0000001f0b037819 */ /* 0x000fe200000006ff */
[----:B------:R-:W-:-:S03]  /*3530*/  UMOV UR5, 0x40 ;  /* 0x0000004000057882 */ /* 0x000fc60000000000 */
[----:B------:R-:W-:Y:S01]  /*3540*/  UVIRTCOUNT.DEALLOC.SMPOOL 0x80 ;  /* 0x000000800000784c */ /* 0x000fe20000000000 */
[----:B--2---:R-:W-:Y:S02]  /*3550*/  ULEA UR4, UR4, UR5, 0x18 ;  /* 0x0000000504047291 */ /* 0x004fe4000f8ec0ff */
[----:B------:R-:W-:-:S07]  /*3560*/  ULEA UR5, UR18, UR6, 0x3 ;  /* 0x0000000612057291 */ /* 0x000fce000f8e18ff */
[----:B------:R2:W-:Y:S02]  /*3570*/  @P0 STS.U8 [UR4+0x1c], R0 ;  /* 0x00001c00ff000988 */ /* 0x0005e40008000004 */
[----:B------:R-:W3:Y:S02]  /*3580*/  SYNCS.PHASECHK.TRANS64.TRYWAIT P0, [UR5], R3 ;  /* 0x00000003ff0075a7 */ /* 0x000ee40008001105 */
[----:B--23--:R-:W-:Y:S05]  /*3590*/  @!P0 BRA `(.L_x_62) ;  /* 0x0000004000708947 */ /* 0x00cfea0003800000 */
.L_x_131:
[----:B------:R-:W-:-:S04]  /*35a0*/  UIADD3 UR7, UPT, UPT, UR18, 0x1, URZ ;  /* 0x0000000112077890 */ /* 0x000fc8000fffe0ff */
[----:B------:R-:W-:-:S04]  /*35b0*/  UISETP.NE.AND UP0, UPT, UR7, 0x4, UPT ;  /* 0x000000040700788c */ /* 0x000fc8000bf05270 */
[----:B------:R-:W-:Y:S02]  /*35c0*/  USEL UR8, URZ, 0x1, UP0 ;  /* 0x00000001ff087887 */ /* 0x000fe40008000000 */
[----:B------:R-:W-:-:S04]  /*35d0*/  USEL UR7, UR7, URZ, UP0 ;  /* 0x000000ff07077287 */ /* 0x000fc80008000000 */
[----:B------:R-:W-:Y:S01]  /*35e0*/  ULEA UR5, UR7, UR6, 0x3 ;  /* 0x0000000607057291 */ /* 0x000fe2000f8e18ff */
[----:B------:R-:W-:-:S04]  /*35f0*/  LOP3.LUT R2, R11, UR8, RZ, 0x3c, !PT ;  /* 0x000000080b027c12 */ /* 0x000fc8000f8e3cff */
[----:B--2---:R-:W-:-:S04]  /*3600*/  SHF.L.U32 R3, R2, 0x1f, RZ ;  /* 0x0000001f02037819 */ /* 0x004fc800000006ff */
[----:B------:R-:W2:Y:S02]  /*3610*/  SYNCS.PHASECHK.TRANS64.TRYWAIT P0, [UR5], R3 ;  /* 0x00000003ff0075a7 */ /* 0x000ea40008001105 */
[----:B--2---:R-:W-:Y:S05]  /*3620*/  @!P0 BRA `(.L_x_63) ;  /* 0x0000004000648947 */ /* 0x004fea0003800000 */
.L_x_133:
        /* <DEDUP_REMOVED lines=9> */
.L_x_135:
[----:B------:R-:W-:-:S04]  /*36c0*/  UIADD3 UR7, UPT, UPT, UR7, 0x1, URZ ;  /* 0x0000000107077890 */ /* 0x000fc8000fffe0ff */
[----:B------:R-:W-:-:S04]  /*36d0*/  UISETP.NE.AND UP0, UPT, UR7, 0x4, UPT ;  /* 0x000000040700788c */ /* 0x000fc8000bf05270 */
[----:B------:R-:W-:Y:S02]  /*36e0*/  USEL UR5, URZ, 0x1, UP0 ;  /* 0x00000001ff057887 */ /* 0x000fe40008000000 */
[----:B------:R-:W-:-:S04]  /*36f0*/  USEL UR7, UR7, URZ, UP0 ;  /* 0x000000ff07077287 */ /* 0x000fc80008000000 */
[----:B------:R-:W-:Y:S01]  /*3700*/  ULEA UR7, UR7, UR6, 0x3 ;  /* 0x0000000607077291 */ /* 0x000fe2000f8e18ff */
[----:B--2---:R-:W-:-:S04]  /*3710*/  LOP3.LUT R3, R2, UR5, RZ, 0x3c, !PT ;  /* 0x0000000502037c12 */ /* 0x004fc8000f8e3cff */
[----:B------:R-:W-:-:S04]  /*3720*/  SHF.L.U32 R3, R3, 0x1f, RZ ;  /* 0x0000001f03037819 */ /* 0x000fc800000006ff */
[----:B------:R-:W2:Y:S02]  /*3730*/  SYNCS.PHASECHK.TRANS64.TRYWAIT P0, [UR7], R3 ;  /* 0x00000003ff0075a7 */ /* 0x000ea40008001107 */
[----:B--2---:R-:W-:Y:S05]  /*3740*/  @!P0 BRA `(.L_x_65) ;  /* 0x00000040004c8947 */ /* 0x004fea0003800000 */
.L_x_137:
[----:B------:R-:W-:Y:S01]  /*3750*/  NOP ;  /* 0x0000000000007918 */ /* 0x000fe20000000000 */
[----:B--2---:R-:W2:Y:S01]  /*3760*/  LDS R0, [UR4+0x14] ;  /* 0x00001404ff007984 */ /* 0x004ea20008000800 */
[----:B------:R-:W-:Y:S01]  /*3770*/  ULOP3.LUT UR6, UR19, 0xffff, URZ, 0xc0, !UPT ;  /* 0x0000ffff13067892 */ /* 0x000fe2000f8ec0ff */
[----:B------:R-:W-:Y:S01]  /*3780*/  UMOV UR8, 0xffff ;  /* 0x0000ffff00087882 */ /* 0x000fe20000000000 */
[----:B------:R-:W-:Y:S02]  /*3790*/  UMOV UR5, 0x1 ;  /* 0x0000000100057882 */ /* 0x000fe40000000000 */
[----:B------:R-:W-:-:S04]  /*37a0*/  USHF.R.U32.HI UR6, URZ, 0x5, UR6 ;  /* 0x00000005ff067899 */ /* 0x000fc80008011606 */
[----:B------:R-:W-:Y:S02]  /*37b0*/  USHF.L.U32 UR8, UR8, UR6, URZ ;  /* 0x0000000608087299 */ /* 0x000fe400080006ff */
[----:B------:R-:W-:-:S04]  /*37c0*/  USHF.L.U32 UR5, UR5, UR6, URZ ;  /* 0x0000000605057299 */ /* 0x000fc800080006ff */
[----:B--2---:R-:W-:-:S04]  /*37d0*/  LOP3.LUT R0, R0, UR8, RZ, 0xc0, !PT ;  /* 0x0000000800007c12 */ /* 0x004fc8000f8ec0ff */
[----:B------:R-:W-:-:S13]  /*37e0*/  ISETP.NE.AND P0, PT, R0, UR8, PT ;  /* 0x0000000800007c0c */ /* 0x000fda000bf05270 */
[----:B------:R-:W-:Y:S05]  /*37f0*/  @P0 BRA `(.L_x_66) ;  /* 0x0000000000580947 */ /* 0x000fea0003800000 */
[----:B------:R-:W2:Y:S02]  /*3800*/  LDS R0, [UR4+0x18] ;  /* 0x00001804ff007984 */ /* 0x000ea40008000800 */
[----:B--2---:R-:W-:-:S04]  /*3810*/  LOP3.LUT R0, R0, UR5, RZ, 0xc0, !PT ;  /* 0x0000000500007c12 */ /* 0x004fc8000f8ec0ff */
[----:B------:R-:W-:-:S13]  /*3820*/  ISETP.NE.AND P0, PT, R0, UR5, PT ;  /* 0x0000000500007c0c */ /* 0x000fda000bf05270 */
[----:B------:R-:W-:Y:S05]  /*3830*/  @P0 BRA `(.L_x_67) ;  /* 0x00000000003c0947 */ /* 0x000fea0003800000 */
[----:B------:R-:W2:Y:S01]  /*3840*/  S2R R2, SR_LANEID ;  /* 0x0000000000027919 */ /* 0x000ea20000000000 */
[----:B------:R-:W-:Y:S01]  /*3850*/  ULOP3.LUT UR8, URZ, UR8, URZ, 0x33, !UPT ;  /* 0x00000008ff087292 */ /* 0x000fe2000f8e33ff */
[----:B------:R-:W-:Y:S01]  /*3860*/  LOP3.LUT R4, RZ, UR5, RZ, 0x33, !PT ;  /* 0x00000005ff047c12 */ /* 0x000fe2000f8e33ff */
[----:B------:R-:W-:Y:S02]  /*3870*/  VOTEU.ANY UR7, UPT, PT ;  /* 0x0000000000077886 */ /* 0x000fe400038e0100 */
[----:B------:R-:W-:Y:S01]  /*3880*/  UFLO.U32 UR7, UR7 ;  /* 0x00000007000772bd */ /* 0x000fe200080e0000 */
[----:B------:R-:W3:Y:S01]  /*3890*/  REDUX UR5, R4 ;  /* 0x00000000040573c4 */ /* 0x000ee20000000000 */
[----:B------:R-:W-:-:S06]  /*38a0*/  IMAD.U32 R0, RZ, RZ, UR8 ;  /* 0x00000008ff007e24 */ /* 0x000fcc000f8e00ff */
[----:B------:R1:W-:Y:S01]  /*38b0*/  UTCATOMSWS.AND URZ, UR8 ;  /* 0x0000000800ff79e3 */ /* 0x0003e20008000000 */
[----:B------:R-:W4:Y:S01]  /*38c0*/  REDUX UR6, R0 ;  /* 0x00000000000673c4 */ /* 0x000f220000000000 */
[----:B--2---:R-:W-:Y:S01]  /*38d0*/  ISETP.EQ.U32.AND P0, PT, R2, UR7, PT ;  /* 0x0000000702007c0c */ /* 0x004fe2000bf02070 */
[----:B---3--:R-:W-:Y:S01]  /*38e0*/  IMAD.U32 R2, RZ, RZ, UR5 ;  /* 0x00000005ff027e24 */ /* 0x008fe2000f8e00ff */
[----:B----4-:R-:W-:-:S11]  /*38f0*/  MOV R3, UR6 ;  /* 0x0000000600037c02 */ /* 0x010fd60008000f00 */
[----:B------:R1:W-:Y:S04]  /*3900*/  @P0 ATOMS.AND RZ, [UR4+0x14], R3 ;  /* 0x00001403ffff098c */ /* 0x0003e8000a800004 */
[----:B------:R1:W-:Y:S01]  /*3910*/  @P0 ATOMS.AND RZ, [UR4+0x18], R2 ;  /* 0x00001802ffff098c */ /* 0x0003e2000a800004 */
[----:B------:R-:W-:Y:S05]  /*3920*/  BRA `(.L_x_68) ;  /* 0x0000000000147947 */ /* 0x000fea0003800000 */
.L_x_67:
[----:B------:R-:W-:Y:S02]  /*3930*/  MOV R2, 0x3950 ;  /* 0x0000395000027802 */ /* 0x000fe40000000f00 */
[----:B-1--45:R-:W-:Y:S05]  /*3940*/  CALL.REL.NOINC `($__internal_0_$__cuda_sm10x_tcgen05_guardrail_trap_col_being_dealloced_not_returned_by_alloc) ;  /* 0x0000004000a87944 */ /* 0x032fea0003c00000 */
[----:B------:R-:W-:Y:S05]  /*3950*/  BRA `(.L_x_68) ;  /* 0x0000000000087947 */ /* 0x000fea0003800000 */
.L_x_66:
[----:B------:R-:W-:Y:S02]  /*3960*/  MOV R2, 0x3980 ;  /* 0x0000398000027802 */ /* 0x000fe40000000f00 */
[----:B-1--45:R-:W-:Y:S05]  /*3970*/  CALL.REL.NOINC `($__internal_2_$__cuda_sm10x_tcgen05_guardrail_trap_unallocated_columns_being_dealloced) ;  /* 0x0000004000b47944 */ /* 0x032fea0003c00000 */
.L_x_68:
[----:B------:R-:W-:Y:S01]  /*3980*/  NOP ;  /* 0x0000000000007918 */ /* 0x000fe20000000000 */
[----:B-1----:R-:W-:Y:S05]  /*3990*/  EXIT ;  /* 0x000000000000794d */ /* 0x002fea0003800000 */
.L_x_50:
[----:B------:R-:W-:-:S09]  /*39a0*/  UISETP.NE.OR UP2, UPT, UR8, 0x3, !UP2 ;  /* 0x000000030800788c */ /* 0x000fd2000d745670 */
[----:B------:R-:W-:Y:S05]  /*39b0*/  BRA.U UP2, `(.L_x_69) ;  /* 0x0000000d02407547 */ /* 0x000fea000b800000 */
[----:B------:R-:W1:Y:S01]  /*39c0*/  LDC R0, c[0x0][0xb30] ;  /* 0x0002cc00ff007b82 */ /* 0x000e620000000800 */
[----:B------:R-:W2:Y:S01]  /*39d0*/  LDCU.64 UR8, c[0x0][0x888] ;  /* 0x00011100ff0877ac */ /* 0x000ea20008000a00 */
[----:B------:R-:W-:Y:S02]  /*39e0*/  HFMA2 R29, -RZ, RZ, 0, 0 ;  /* 0x00000000ff1d7431 */ /* 0x000fe400000001ff */
[----:B------:R-:W-:Y:S01]  /*39f0*/  IMAD.MOV.U32 R31, RZ, RZ, 0x1 ;  /* 0x00000001ff1f7424 */ /* 0x000fe200078e00ff */
[----:B------:R-:W-:Y:S01]  /*3a00*/  MOV R23, 0x1000 ;  /* 0x0000100000177802 */ /* 0x000fe20000000f00 */
[----:B------:R-:W4:Y:S01]  /*3a10*/  LDCU.64 UR4, c[0x0][0x890] ;  /* 0x00011200ff0477ac */ /* 0x000f220008000a00 */
[----:B------:R-:W-:Y:S01]  /*3a20*/  IMAD.MOV.U32 R30, RZ, RZ, RZ ;  /* 0x000000ffff1e7224 */ /* 0x000fe200078e00ff */
[----:B------:R-:W3:Y:S01]  /*3a30*/  LDC R19, c[0x0][0x370] ;  /* 0x0000dc00ff137b82 */ /* 0x000ee20000000800 */
[----:B------:R-:W-:Y:S01]  /*3a40*/  UMOV UR7, 0x400 ;  /* 0x0000040000077882 */ /* 0x000fe20000000000 */
[----:B------:R-:W-:-:S02]  /*3a50*/  UPLOP3.LUT UP1, UPT, UPT, UPT, UPT, 0x40, 0x4 ;  /* 0x000000000004789c */ /* 0x000fc40003f2e870 */
[----:B------:R-:W-:-:S04]  /*3a60*/  ULEA UR7, UR37, UR7, 0x18 ;  /* 0x0000000725077291 */ /* 0x000fc8000f8ec0ff */
[----:B------:R-:W3:Y:S01]  /*3a70*/  LDC R2, c[0x0][0xb0c] ;  /* 0x0002c300ff027b82 */ /* 0x000ee20000000800 */
[----:B------:R-:W-:Y:S02]  /*3a80*/  UIADD3 UR13, UPT, UPT, UR7, 0x68, URZ ;  /* 0x00000068070d7890 */ /* 0x000fe4000fffe0ff */
[----:B--2---:R-:W-:Y:S02]  /*3a90*/  UISETP.NE.U32.AND UP2, UPT, UR8, URZ, UPT ;  /* 0x000000ff0800728c */ /* 0x004fe4000bf45070 */
[----:B------:R-:W-:Y:S02]  /*3aa0*/  UIADD3 UR17, UPT, UPT, UR7, 0x60, URZ ;  /* 0x0000006007117890 */ /* 0x000fe4000fffe0ff */
[----:B----4-:R-:W-:Y:S01]  /*3ab0*/  UISETP.NE.U32.AND UP3, UPT, UR4, URZ, UPT ;  /* 0x000000ff0400728c */ /* 0x010fe2000bf65070 */
[----:B------:R-:W2:Y:S01]  /*3ac0*/  LDC R18, c[0x0][0xb20] ;  /* 0x0002c800ff127b82 */ /* 0x000ea20000000800 */
[----:B-1----:R-:W-:Y:S01]  /*3ad0*/  ISETP.NE.AND P1, PT, R0, 0x1, PT ;  /* 0x000000010000780c */ /* 0x002fe20003f25270 */
[----:B------:R-:W-:-:S02]  /*3ae0*/  UISETP.NE.AND.EX UP2, UPT, UR9, URZ, UPT, UP2 ;  /* 0x000000ff0900728c */ /* 0x000fc4000bf45320 */
[----:B------:R-:W-:Y:S02]  /*3af0*/  UPRMT UR13, UR37, 0x654, UR13 ;  /* 0x00000654250d7896 */ /* 0x000fe4000800000d */
[----:B------:R-:W-:Y:S02]  /*3b00*/  UISETP.NE.AND.EX UP3, UPT, UR5, URZ, UPT, UP3 ;  /* 0x000000ff0500728c */ /* 0x000fe4000bf65330 */
[----:B------:R-:W1:Y:S08]  /*3b10*/  LDC.64 R32, c[0x0][0x348] ;  /* 0x0000d200ff207b82 */ /* 0x000e700000000a00 */
[----:B------:R-:W4:Y:S08]  /*3b20*/  LDC.64 R16, c[0x0][0xb10] ;  /* 0x0002c400ff107b82 */ /* 0x000f300000000a00 */
[----:B------:R-:W1:Y:S08]  /*3b30*/  LDC.64 R6, c[0x0][0xb18] ;  /* 0x0002c600ff067b82 */ /* 0x000e700000000a00 */
[----:B------:R-:W1:Y:S08]  /*3b40*/  LDC.64 R4, c[0x0][0xb28] ;  /* 0x0002ca00ff047b82 */ /* 0x000e700000000a00 */
[----:B--23--:R-:W1:Y:S02]  /*3b50*/  LDC R22, c[0x0][0x374] ;  /* 0x0000dd00ff167b82 */ /* 0x00ce640000000800 */
.L_x_78:
[C---:B------:R-:W-:Y:S02]  /*3b60*/  LEA R0, R30.reuse, UR7, 0x3 ;  /* 0x000000071e007c11 */ /* 0x040fe4000f8e18ff */
[----:B------:R-:W-:Y:S02]  /*3b70*/  SHF.L.U32 R3, R29, 0x1f, RZ ;  /* 0x0000001f1d037819 */ /* 0x000fe400000006ff */
[----:B------:R-:W-:Y:S02]  /*3b80*/  LEA R24, R30, UR7, 0x4 ;  /* 0x000000071e187c11 */ /* 0x000fe4000f8e20ff */
[----:B--2---:R-:W2:Y:S02]  /*3b90*/  SYNCS.PHASECHK.TRANS64.TRYWAIT P0, [R0+URZ+0x90], R3 ;  /* 0x00009003000075a7 */ /* 0x004ea400080011ff */
[----:B--2---:R-:W-:Y:S05]  /*3ba0*/  @!P0 BRA `(.L_x_70) ;  /* 0x0000003c004c8947 */ /* 0x004fea0003800000 */
.L_x_138:
[----:B------:R-:W-:Y:S01]  /*3bb0*/  ISETP.GE.AND P0, PT, R40, 0x1, PT ;  /* 0x000000012800780c */ /* 0x000fe20003f06270 */
[----:B------:R-:W3:Y:S01]  /*3bc0*/  LDS.128 R24, [R24+0x120] ;  /* 0x0001200018187984 */ /* 0x000ee20000000c00 */
[----:B--2---:R-:W-:Y:S01]  /*3bd0*/  VIADD R0, R0, 0xa0 ;  /* 0x000000a000007836 */ /* 0x004fe20000000000 */
[----:B------:R-:W-:Y:S01]  /*3be0*/  @!PT LDS RZ, [RZ] ;  /* 0x00000000fffff984 */ /* 0x000fe20000000800 */
[----:B------:R-:W-:Y:S01]  /*3bf0*/  @!PT LDS RZ, [RZ] ;  /* 0x00000000fffff984 */ /* 0x000fe20000000800 */
[----:B------:R-:W-:Y:S01]  /*3c00*/  @!PT LDS RZ, [RZ] ;  /* 0x00000000fffff984 */ /* 0x000fe20000000800 */
[----:B------:R-:W-:Y:S01]  /*3c10*/  @!PT LDS RZ, [RZ] ;  /* 0x00000000fffff984 */ /* 0x000fe20000000800 */
[----:B------:R2:W-:Y:S06]  /*3c20*/  MEMBAR.ALL.CTA ;  /* 0x0000000000007992 */ /* 0x0005ec0000008000 */
[----:B--2---:R-:W2:Y:S01]  /*3c30*/  FENCE.VIEW.ASYNC.S ;  /* 0x00000000000073c6 */ /* 0x004ea20000000000 */
[----:B------:R-:W-:Y:S04]  /*3c40*/  PRMT R0, RZ, 0x654, R0 ;  /* 0x00000654ff007816 */ /* 0x000fe80000000000 */
[----:B--2---:R2:W-:Y:S01]  /*3c50*/  SYNCS.ARRIVE.TRANS64.RED.A1T0 RZ, [R0+URZ], RZ ;  /* 0x000000ff00ff79a7 */ /* 0x0045e200081004ff */
[----:B---3--:R-:W-:Y:S11]  /*3c60*/  LOP3.LUT P3, RZ, R26, 0x1, RZ, 0xc0, !PT ;  /* 0x000000011aff7812 */ /* 0x008ff6000786c0ff */
[----:B------:R-:W-:Y:S02]  /*3c70*/  @!UPT UIADD3 URZ, UPT, UPT, URZ, URZ, URZ ;  /* 0x000000fffffff290 */ /* 0x000fe4000fffe0ff */
[----:B------:R-:W-:Y:S02]  /*3c80*/  @P3 MOV R13, R24 ;  /* 0x00000018000d3202 */ /* 0x000fe40000000f00 */
[----:B------:R-:W-:Y:S01]  /*3c90*/  @P3 LOP3.LUT R8, R25, 0xffff, RZ, 0xc0, !PT ;  /* 0x0000ffff19083812 */ /* 0x000fe200078ec0ff */
[----:B--2---:R-:W-:Y:S06]  /*3ca0*/  @!P0 BRA `(.L_x_71) ;  /* 0x0000000000a48947 */ /* 0x004fec0003800000 */
[----:B-1----:R-:W-:Y:S01]  /*3cb0*/  IMAD.HI.U32 R35, R22, R7, RZ ;  /* 0x0000000716237227 */ /* 0x002fe200078e00ff */
[----:B------:R-:W-:Y:S02]  /*3cc0*/  ISETP.NE.AND P0, PT, R6, 0x1, PT ;  /* 0x000000010600780c */ /* 0x000fe40003f05270 */
[----:B------:R-:W-:Y:S01]  /*3cd0*/  ISETP.NE.AND P2, PT, R40, 0x1, PT ;  /* 0x000000012800780c */ /* 0x000fe20003f45270 */
[----:B----4-:R-:W-:Y:S01]  /*3ce0*/  IMAD.HI.U32 R34, R19, R16, RZ ;  /* 0x0000001013227227 */ /* 0x010fe200078e00ff */
[----:B------:R-:W-:Y:S02]  /*3cf0*/  SHF.R.U32.HI R35, RZ, R18, R35 ;  /* 0x00000012ff237219 */ /* 0x000fe40000011623 */
[----:B------:R-:W-:Y:S01]  /*3d00*/  ISETP.NE.AND P4, PT, R2, 0x1, PT ;  /* 0x000000010200780c */ /* 0x000fe20003f85270 */
[----:B------:R-:W-:Y:S01]  /*3d10*/  IMAD.HI.U32 R36, R13, R16, RZ ;  /* 0x000000100d247227 */ /* 0x000fe200078e00ff */
[----:B------:R-:W-:Y:S02]  /*3d20*/  SHF.R.U32.HI R34, RZ, R17, R34 ;  /* 0x00000011ff227219 */ /* 0x000fe40000011622 */
[----:B------:R-:W-:Y:S01]  /*3d30*/  SEL R3, R22, R35, !P0 ;  /* 0x0000002316037207 */ /* 0x000fe20004000000 */
[C---:B------:R-:W-:Y:S01]  /*3d40*/  IMAD.HI.U32 R35, R8.reuse, R7, RZ ;  /* 0x0000000708237227 */ /* 0x040fe200078e00ff */
[----:B------:R-:W-:Y:S02]  /*3d50*/  SEL R11, R19, R34, !P4 ;  /* 0x00000022130b7207 */ /* 0x000fe40006000000 */
[----:B------:R-:W-:Y:S01]  /*3d60*/  SHF.R.U32.HI R36, RZ, R17, R36 ;  /* 0x00000011ff247219 */ /* 0x000fe20000011624 */
[----:B------:R-:W-:Y:S01]  /*3d70*/  IMAD.HI.U32 R38, R3, R4, RZ ;  /* 0x0000000403267227 */ /* 0x000fe200078e00ff */
[----:B------:R-:W-:Y:S03]  /*3d80*/  SHF.R.U32.HI R35, RZ, R18, R35 ;  /* 0x00000012ff237219 */ /* 0x000fe60000011623 */
[----:B------:R-:W-:Y:S01]  /*3d90*/  IMAD.HI.U32 R34, R11, R4, RZ ;  /* 0x000000040b227227 */ /* 0x000fe200078e00ff */
[----:B------:R-:W-:Y:S02]  /*3da0*/  @P2 SHF.R.U32.HI R3, RZ, R5, R38 ;  /* 0x00000005ff032219 */ /* 0x000fe40000011626 */
[----:B------:R-:W-:Y:S02]  /*3db0*/  SEL R9, R8, R35, !P0 ;  /* 0x0000002308097207 */ /* 0x000fe40004000000 */
[----:B------:R-:W-:Y:S01]  /*3dc0*/  @P2 SHF.R.U32.HI R11, RZ, R5, R34 ;  /* 0x00000005ff0b2219 */ /* 0x000fe20000011622 */
[C---:B------:R-:W-:Y:S01]  /*3dd0*/  IMAD R10, R40.reuse, R3, RZ ;  /* 0x00000003280a7224 */ /* 0x040fe200078e02ff */
[----:B------:R-:W-:Y:S01]  /*3de0*/  SEL R3, R13, R36, !P4 ;  /* 0x000000240d037207 */ /* 0x000fe20006000000 */
[C---:B------:R-:W-:Y:S03]  /*3df0*/  IMAD.HI.U32 R14, R9.reuse, R4, RZ ;  /* 0x00000004090e7227 */ /* 0x040fe600078e00ff */
[----:B------:R-:W-:Y:S01]  /*3e00*/  ISETP.GE.AND P0, PT, R9, R10, PT ;  /* 0x0000000a0900720c */ /* 0x000fe20003f06270 */
[C---:B------:R-:W-:Y:S01]  /*3e10*/  IMAD R12, R40.reuse, R11, RZ ;  /* 0x0000000b280c7224 */ /* 0x040fe200078e02ff */
[-C--:B------:R-:W-:Y:S04]  /*3e20*/  SHF.R.U32.HI R14, RZ, R5.reuse, R14 ;  /* 0x00000005ff0e7219 */ /* 0x080fe8000001160e */
[----:B------:R-:W-:Y:S02]  /*3e30*/  ISETP.GE.OR P0, PT, R3, R12, P0 ;  /* 0x0000000c0300720c */ /* 0x000fe40000706670 */
[----:B------:R-:W-:Y:S05]  /*3e40*/  SEL R15, R9, R14, !P2 ;  /* 0x0000000e090f7207 */ /* 0x000fea0005000000 */
[----:B------:R-:W-:Y:S04]  /*3e50*/  IMAD.MOV R14, RZ, RZ, -R15 ;  /* 0x000000ffff0e7224 */ /* 0x000fe800078e0a0f */
[----:B------:R-:W-:Y:S02]  /*3e60*/  IMAD R14, R40, R14, R9 ;  /* 0x0000000e280e7224 */ /* 0x000fe400078e0209 */
[C---:B------:R-:W-:Y:S05]  /*3e70*/  @!P0 IMAD.HI.U32 R10, R3.reuse, R4, RZ ;  /* 0x00000004030a8227 */ /* 0x040fea00078e00ff */
[----:B------:R-:W-:Y:S04]  /*3e80*/  @!P0 SHF.R.U32.HI R10, RZ, R5, R10 ;  /* 0x00000005ff0a8219 */ /* 0x000fe8000001160a */
[----:B------:R-:W-:Y:S01]  /*3e90*/  @!P0 SEL R0, R3, R10, !P2 ;  /* 0x0000000a03008207 */ /* 0x000fe20005000000 */
[----:B------:R-:W-:Y:S03]  /*3ea0*/  IMAD.MOV R10, RZ, RZ, -R3 ;  /* 0x000000ffff0a7224 */ /* 0x000fe600078e0a03 */
[----:B------:R-:W-:Y:S01]  /*3eb0*/  @!P0 IADD3 R15, PT, PT, R15, -R0, RZ ;  /* 0x800000000f0f8210 */ /* 0x000fe20007ffe0ff */
[----:B------:R-:W-:Y:S01]  /*3ec0*/  @!P0 IMAD R0, R11, R14, R0 ;  /* 0x0000000e0b008224 */ /* 0x000fe200078e0200 */
[----:B------:R-:W-:Y:S01]  /*3ed0*/  IADD3 R11, PT, PT, -R9, RZ, RZ ;  /* 0x000000ff090b7210 */ /* 0x000fe20007ffe1ff */
[----:B------:R-:W-:Y:S02]  /*3ee0*/  IMAD R13, R2, R10, R13 ;  /* 0x0000000a020d7224 */ /* 0x000fe400078e020d */
[----:B------:R-:W-:Y:S02]  /*3ef0*/  @!P0 IMAD R9, R15, R40, R3 ;  /* 0x000000280f098224 */ /* 0x000fe400078e0203 */
[----:B------:R-:W-:Y:S02]  /*3f00*/  @!P0 IMAD.MOV.U32 R3, RZ, RZ, R0 ;  /* 0x000000ffff038224 */ /* 0x000fe400078e0000 */
[----:B------:R-:W-:Y:S02]  /*3f10*/  IMAD R8, R6, R11, R8 ;  /* 0x0000000b06087224 */ /* 0x000fe400078e0208 */
[----:B------:R-:W-:Y:S02]  /*3f20*/  IMAD R13, R3, R2, R13 ;  /* 0x00000002030d7224 */ /* 0x000fe400078e020d */
[----:B------:R-:W-:Y:S02]  /*3f30*/  IMAD R8, R9, R6, R8 ;  /* 0x0000000609087224 */ /* 0x000fe400078e0208 */
.L_x_71:
[----:B------:R-:W-:Y:S05]  /*3f40*/  BRA.U UP1, `(.L_x_72) ;  /* 0x0000000101107547 */ /* 0x000fea000b800000 */
[----:B------:R-:W-:Y:S04]  /*3f50*/  MOV R0, UR6 ;  /* 0x0000000600007c02 */ /* 0x000fe80008000f00 */
[----:B------:R-:W-:Y:S04]  /*3f60*/  SHF.L.U32 R3, R0, 0x1f, RZ ;  /* 0x0000001f00037819 */ /* 0x000fe800000006ff */
[----:B------:R-:W2:Y:S02]  /*3f70*/  SYNCS.PHASECHK.TRANS64.TRYWAIT P0, [UR7+0x88], R3 ;  /* 0x00008803ff0075a7 */ /* 0x000ea40008001107 */
[----:B--2---:R-:W-:Y:S05]  /*3f80*/  @!P0 BRA `(.L_x_73) ;  /* 0x0000003800688947 */ /* 0x004fea0003800000 */
.L_x_72:
[----:B------:R-:W-:Y:S02]  /*3f90*/  R2UR UR19, R21 ;  /* 0x00000000151372ca */ /* 0x000fe400000e0000 */
[----:B------:R-:W-:Y:S02]  /*3fa0*/  R2UR UR18, R20 ;  /* 0x00000000141272ca */ /* 0x000fe400000e0000 */
[----:B------:R-:W-:Y:S02]  /*3fb0*/  ISETP.NE.U32.AND P2, PT, RZ, UR4, PT ;  /* 0x00000004ff007c0c */ /* 0x000fe4000bf45070 */
[----:B------:R-:W-:Y:S02]  /*3fc0*/  SHF.L.U32 R12, R31, 0x1f, RZ ;  /* 0x0000001f1f0c7819 */ /* 0x000fe400000006ff */
[----:B------:R-:W-:Y:S05]  /*3fd0*/  ISETP.NE.AND.EX P2, PT, RZ, UR5, PT, P2 ;  /* 0x00000005ff007c0c */ /* 0x000fea000bf45320 */
[----:B------:R-:W-:Y:S02]  /*3fe0*/  USHF.L.U32 UR19, UR19, 0x6, URZ ;  /* 0x0000000613137899 */ /* 0x000fe400080006ff */
[----:B------:R-:W-:Y:S01]  /*3ff0*/  USHF.L.U32 UR18, UR18, 0x7, URZ ;  /* 0x0000000712127899 */ /* 0x000fe200080006ff */
[----:B------:R-:W-:Y:S11]  /*4000*/  BRA.U !UP3, `(.L_x_74) ;  /* 0x000000010b347547 */ /* 0x000ff6000b800000 */
[----:B------:R-:W-:Y:S01]  /*4010*/  UPLOP3.LUT UP0, UPT, UPT, UPT, UP2, 0x80, 0x8 ;  /* 0x000000000008789c */ /* 0x000fe20003f0f020 */
[----:B--2---:R-:W-:Y:S02]  /*4020*/  HFMA2 R0, -RZ, RZ, 0, 5.9604644775390625e-08 ;  /* 0x00000001ff007431 */ /* 0x004fe400000001ff */
[----:B------:R-:W-:Y:S03]  /*4030*/  IMAD.MOV.U32 R95, RZ, RZ, 0x1 ;  /* 0x00000001ff5f7424 */ /* 0x000fe600078e00ff */
[----:B------:R-:W-:Y:S05]  /*4040*/  PLOP3.LUT P0, PT, PT, PT, UP0, 0x80, 0x8 ;  /* 0x000000000008781c */ /* 0x000fea0003f0f008 */
[----:B------:R-:W2:Y:S01]  /*4050*/  @UP0 LDCU.64 UR10, c[0x0][0x888] ;  /* 0x00011100ff0a07ac */ /* 0x000ea20008000a00 */
[----:B------:R-:W-:Y:S07]  /*4060*/  @UP0 UIMAD UR8, UR36, UR4, URZ ;  /* 0x00000004240802a4 */ /* 0x000fee000f8e02ff */
[----:B------:R-:W-:Y:S01]  /*4070*/  @!P0 PRMT R95, R0, 0x7610, R95 ;  /* 0x00007610005f8816 */ /* 0x000fe2000000005f */
[----:B--2---:R-:W-:Y:S03]  /*4080*/  @UP0 UIMAD.WIDE UR10, UR8, 0x4, UR10 ;  /* 0x00000004080a08a5 */ /* 0x004fe6000f8e020a */
[----:B------:R-:W2:Y:S03]  /*4090*/  @!UP0 LDCU UR8, c[0x0][0x880] ;  /* 0x00011000ff0887ac */ /* 0x000ea60008000800 */
[----:B------:R-:W-:Y:S01]  /*40a0*/  IMAD.U32 R10, RZ, RZ, UR10 ;  /* 0x0000000aff0a7e24 */ /* 0x000fe2000f8e00ff */
[----:B------:R-:W-:Y:S05]  /*40b0*/  MOV R11, UR11 ;  /* 0x0000000b000b7c02 */ /* 0x000fea0008000f00 */
[----:B-----5:R3:W5:Y:S02]  /*40c0*/  @P0 LDG.E R49, desc[UR46][R10.64] ;  /* 0x0000002e0a310981 */ /* 0x020764000c1e1900 */
[----:B--23--:R-:W-:Y:S07]  /*40d0*/  @!P0 IMAD.U32 R49, RZ, RZ, UR8 ;  /* 0x00000008ff318e24 */ /* 0x00cfee000f8e00ff */
.L_x_74:
[----:B-----5:R-:W-:Y:S01]  /*40e0*/  @!P2 FSETP.EQ.AND P0, PT, R49, RZ, PT ;  /* 0x000000ff3100a20b */ /* 0x020fe20003f02000 */
[----:B------:R-:W-:Y:S01]  /*40f0*/  @!UPT UIADD3 URZ, UPT, UPT, URZ, URZ, URZ ;  /* 0x000000fffffff290 */ /* 0x000fe2000fffe0ff */
[----:B------:R-:W-:Y:S11]  /*4100*/  @!P2 BRA `(.L_x_75) ;  /* 0x000000000014a947 */ /* 0x000ff60003800000 */
[----:B------:R-:W-:Y:S02]  /*4110*/  LOP3.LUT P2, RZ, R95, 0xff, RZ, 0xc0, !PT ;  /* 0x000000ff5fff7812 */ /* 0x000fe4000784c0ff */
[----:B------:R-:W-:Y:S04]  /*4120*/  PLOP3.LUT P0, PT, PT, PT, UP0, 0x80, 0x8 ;  /* 0x000000000008781c */ /* 0x000fe80003f0f008 */
[----:B------:R-:W-:Y:S07]  /*4130*/  PLOP3.LUT P0, PT, P0, PT, PT, 0x8, 0x80 ;  /* 0x000000000080781c */ /* 0x000fee000070e170 */
[----:B------:R-:W-:Y:S11]  /*4140*/  @P2 FSETP.EQ.AND P0, PT, R49, RZ, PT ;  /* 0x000000ff3100220b */ /* 0x000ff60003f02000 */
[----:B------:R-:W-:Y:S02]  /*4150*/  @!UPT UIADD3 URZ, UPT, UPT, URZ, URZ, URZ ;  /* 0x000000fffffff290 */ /* 0x000fe4000fffe0ff */
.L_x_75:
[----:B------:R-:W3:Y:S01]  /*4160*/  SYNCS.PHASECHK.TRANS64.TRYWAIT P2, [UR7+0x70], R12 ;  /* 0x0000700cff0075a7 */ /* 0x000ee20008041107 */
[----:B------:R-:W-:Y:S04]  /*4170*/  ELECT P4, URZ, PT ;  /* 0x0000000000ff782f */ /* 0x000fe80003880000 */
[----:B------:R-:W-:Y:S11]  /*4180*/  PLOP3.LUT P4, PT, P0, P4, PT, 0xf2, 0x2f ;  /* 0x00000000002f781c */ /* 0x000ff60000789e72 */
[----:B------:R-:W-:Y:S02]  /*4190*/  @!UPT UIADD3 URZ, UPT, UPT, URZ, URZ, URZ ;  /* 0x000000fffffff290 */ /* 0x000fe4000fffe0ff */
[----:B-1----:R-:W-:Y:S05]  /*41a0*/  @!P4 IADD3 R21, P0, PT, R32, 0x580, RZ ;  /* 0x000005802015c810 */ /* 0x002fea0007f1e0ff */
[----:B------:R-:W-:Y:S01]  /*41b0*/  @!P4 IMAD.X R20, RZ, RZ, R33, P0 ;  /* 0x000000ffff14c224 */ /* 0x000fe200000e0621 */
[----:B---3--:R-:W-:Y:S07]  /*41c0*/  @!P2 BRA `(.L_x_76) ;  /* 0x0000003400f0a947 */ /* 0x008fee0003800000 */
.L_x_141:
[----:B------:R-:W3:Y:S01]  /*41d0*/  LDC.64 R14, c[0x0][0xb10] ;  /* 0x0002c400ff0e7b82 */ /* 0x000ee20000000a00 */
[----:B------:R-:W-:Y:S01]  /*41e0*/  @!P4 R2UR UR8, R20 ;  /* 0x000000001408c2ca */ /* 0x000fe200000e0000 */
[----:B------:R-:W-:Y:S01]  /*41f0*/  VOTEU.ALL UP1, P4 ;  /* 0x0000000000ff7886 */ /* 0x000fe20002020000 */
[----:B------:R-:W-:Y:S01]  /*4200*/  @!P4 R2UR UR9, R21 ;  /* 0x000000001509c2ca */ /* 0x000fe200000e0000 */
[----:B------:R-:W-:Y:S01]  /*4210*/  UMOV UR10, 0x0 ;  /* 0x00000000000a7882 */ /* 0x000fe20000000000 */
[----:B------:R-:W-:Y:S03]  /*4220*/  UMOV UR11, 0x10000000 ;  /* 0x10000000000b7882 */ /* 0x000fe60000000000 */
[----:B------:R-:W5:Y:S01]  /*4230*/  LDC.64 R10, c[0x0][0xb18] ;  /* 0x0002c600ff0a7b82 */ /* 0x000f620000000a00 */
[----:B------:R-:W-:Y:S01]  /*4240*/  @!UP1 UIADD3 UR16, UPT, UPT, UR7, 0x200, URZ ;  /* 0x0000020007109890 */ /* 0x000fe2000fffe0ff */
[----:B------:R-:W-:Y:S01]  /*4250*/  @P3 SHF.R.U32.HI R28, RZ, 0x10, R25 ;  /* 0x00000010ff1c3819 */ /* 0x000fe20000011619 */
[----:B------:R-:W-:Y:S01]  /*4260*/  VOTEU.ALL UP1, P4 ;  /* 0x0000000000ff7886 */ /* 0x000fe20002020000 */
[----:B------:R-:W-:Y:S01]  /*4270*/  UMOV UR20, UR36 ;  /* 0x0000002400147c82 */ /* 0x000fe20008000000 */
[----:B------:R-:W-:Y:S03]  /*4280*/  VIADD R30, R30, 0x1 ;  /* 0x000000011e1e7836 */ /* 0x000fe60000000000 */
[----:B--2---:R-:W2:Y:S01]  /*4290*/  @!P1 LDC R0, c[0x0][0xb20] ;  /* 0x0002c800ff009b82 */ /* 0x004ea20000000800 */
[----:B------:R-:W-:Y:S01]  /*42a0*/  IMAD.U32 R21, RZ, RZ, UR8 ;  /* 0x00000008ff157e24 */ /* 0x000fe2000f8e00ff */
[----:B------:R-:W-:Y:S06]  /*42b0*/  UPRMT UR8, UR37, 0x654, UR17 ;  /* 0x0000065425087896 */ /* 0x000fec0008000011 */
[----:B-1----:R-:W1:Y:S01]  /*42c0*/  @!P1 LDC R3, c[0x0][0xb0c] ;  /* 0x0002c300ff039b82 */ /* 0x002e620000000800 */
[----:B------:R-:W-:Y:S01]  /*42d0*/  IMAD.U32 R20, RZ, RZ, UR9 ;  /* 0x00000009ff147e24 */ /* 0x000fe2000f8e00ff */
[----:B------:R-:W-:Y:S04]  /*42e0*/  @!P4 R2UR UR15, R21 ;  /* 0x00000000150fc2ca */ /* 0x000fe800000e0000 */
[----:B------:R-:W-:Y:S01]  /*42f0*/  @!P4 R2UR UR14, R20 ;  /* 0x00000000140ec2ca */ /* 0x000fe200000e0000 */
[----:B------:R-:W-:Y:S11]  /*4300*/  @!P4 IMAD.MOV.U32 R20, RZ, RZ, 0x1000 ;  /* 0x00001000ff14c424 */ /* 0x000ff600078e00ff */
[----:B------:R-:W-:Y:S01]  /*4310*/  @!UPT UIADD3 URZ, UPT, UPT, URZ, URZ, URZ ;  /* 0x000000fffffff290 */ /* 0x000fe2000fffe0ff */
[----:B------:R1:W-:Y:S01]  /*4320*/  @!UP1 UTMALDG.3D [UR16], [UR14], desc[UR10] ;  /* 0x00000a100e0095b4 */ /* 0x0003e20008011000 */
[----:B------:R1:W-:Y:S02]  /*4330*/  @!P4 SYNCS.ARRIVE.TRANS64.RED.A0TR RZ, [UR7+0x60], R20 ;  /* 0x00006014ffffc9a7 */ /* 0x0003e40008300407 */
[----:B-1----:R-:W-:Y:S01]  /*4340*/  @!P1 ISETP.NE.AND P2, PT, R3, 0x1, PT ;  /* 0x000000010300980c */ /* 0x002fe20003f45270 */
[C---:B---3--:R-:W-:Y:S01]  /*4350*/  @!P1 IMAD.HI.U32 R14, R13.reuse, R14, RZ ;  /* 0x0000000e0d0e9227 */ /* 0x048fe200078e00ff */
[----:B-----5:R-:W-:Y:S03]  /*4360*/  @!P1 ISETP.NE.AND P0, PT, R10, 0x1, PT ;  /* 0x000000010a00980c */ /* 0x020fe60003f05270 */
[C---:B------:R-:W-:Y:S01]  /*4370*/  @!P1 IMAD.HI.U32 R11, R8.reuse, R11, RZ ;  /* 0x0000000b080b9227 */ /* 0x040fe200078e00ff */
[----:B------:R-:W-:Y:S04]  /*4380*/  @!P1 SHF.R.U32.HI R14, RZ, R15, R14 ;  /* 0x0000000fff0e9219 */ /* 0x000fe8000001160e */
[----:B--2---:R-:W-:Y:S01]  /*4390*/  @!P1 SHF.R.U32.HI R9, RZ, R0, R11 ;  /* 0x00000000ff099219 */ /* 0x004fe2000001160b */
[----:B------:R-:W-:Y:S01]  /*43a0*/  SYNCS.ARRIVE.TRANS64.RED.A1T0 RZ, [UR8], RZ ;  /* 0x000000ffffff79a7 */ /* 0x000fe20008100408 */
[----:B------:R-:W-:Y:S02]  /*43b0*/  @!P1 SEL R14, R13, R14, !P2 ;  /* 0x0000000e0d0e9207 */ /* 0x000fe40005000000 */
[----:B------:R-:W-:Y:S01]  /*43c0*/  @!P1 SEL R9, R8, R9, !P0 ;  /* 0x0000000908099207 */ /* 0x000fe20004000000 */
[----:B------:R-:W1:Y:S04]  /*43d0*/  SYNCS.PHASECHK.TRANS64.TRYWAIT P5, [UR7+0x78], R12 ;  /* 0x0000780cff0075a7 */ /* 0x000e6800080a1107 */
[----:B------:R-:W-:Y:S02]  /*43e0*/  @!P1 IMAD.IADD R0, R9, 0x1, -R14 ;  /* 0x0000000109009824 */ /* 0x000fe400078e0a0e */
[----:B------:R-:W-:Y:S02]  /*43f0*/  @!P1 IMAD.IADD R9, R14, 0x1, -R9 ;  /* 0x000000010e099824 */ /* 0x000fe400078e0a09 */
[----:B------:R-:W-:Y:S02]  /*4400*/  @!P1 IMAD R13, R0, R3, R13 ;  /* 0x00000003000d9224 */ /* 0x000fe400078e020d */
[----:B------:R-:W-:Y:S01]  /*4410*/  @!P1 IMAD R8, R9, R10, R8 ;  /* 0x0000000a09089224 */ /* 0x000fe200078e0208 */
[----:B-1----:R-:W-:Y:S06]  /*4420*/  @!P5 BRA `(.L_x_77) ;  /* 0x000000340070d947 */ /* 0x002fec0003800000 */
.L_x_143:
[----:B-1----:R-:W-:Y:S01]  /*4430*/  @!P4 IADD3 R3, P0, PT, R32, 0x580, RZ ;  /* 0x000005802003c810 */ /* 0x002fe20007f1e0ff */
[----:B------:R-:W-:Y:S01]  /*4440*/  VOTEU.ALL UP1, P4 ;  /* 0x0000000000ff7886 */ /* 0x000fe20002020000 */
[----:B------:R-:W-:Y:S01]  /*4450*/  UMOV UR20, 0x0 ;  /* 0x0000000000147882 */ /* 0x000fe20000000000 */
[----:B------:R-:W-:Y:S01]  /*4460*/  UMOV UR21, 0x10000000 ;  /* 0x1000000000157882 */ /* 0x000fe20000000000 */
[----:B------:R-:W-:Y:S01]  /*4470*/  @!P4 R2UR UR9, R3 ;  /* 0x000000000309c2ca */ /* 0x000fe200000e0000 */
[----:B------:R-:W-:Y:S01]  /*4480*/  @!P4 IMAD.X R0, RZ, RZ, R33, P0 ;  /* 0x000000ffff00c224 */ /* 0x000fe200000e0621 */
[----:B------:R-:W-:Y:S01]  /*4490*/  @!UP1 UIADD3 UR10, UPT, UPT, UR18, 0x40, URZ ;  /* 0x00000040120a9890 */ /* 0x000fe2000fffe0ff */
[----:B------:R-:W-:Y:S01]  /*44a0*/  ISETP.NE.AND P0, PT, R30, 0x2, PT ;  /* 0x000000021e00780c */ /* 0x000fe20003f05270 */
[----:B------:R-:W-:Y:S01]  /*44b0*/  UMOV UR11, UR19 ;  /* 0x00000013000b7c82 */ /* 0x000fe20008000000 */
[----:B------:R-:W-:Y:S01]  /*44c0*/  UMOV UR12, UR36 ;  /* 0x00000024000c7c82 */ /* 0x000fe20008000000 */
[----:B------:R-:W-:Y:S01]  /*44d0*/  @!P4 R2UR UR8, R0 ;  /* 0x000000000008c2ca */ /* 0x000fe200000e0000 */
[----:B------:R-:W-:Y:S01]  /*44e0*/  IMAD.IADD R20, R8, 0x1, R94 ;  /* 0x0000000108147824 */ /* 0x000fe200078e025e */
[----:B------:R-:W-:Y:S01]  /*44f0*/  @P3 R2UR UR36, R28 ;  /* 0x000000001c2432ca */ /* 0x000fe200000e0000 */
[----:B------:R-:W-:Y:S01]  /*4500*/  IMAD.IADD R21, R13, 0x1, R96 ;  /* 0x000000010d157824 */ /* 0x000fe200078e0260 */
[----:B------:R-:W-:Y:S02]  /*4510*/  SEL R0, RZ, 0x1, P0 ;  /* 0x00000001ff007807 */ /* 0x000fe40000000000 */
[----:B------:R-:W-:Y:S01]  /*4520*/  LOP3.LUT R31, R31, 0x1, RZ, 0x3c, !PT ;  /* 0x000000011f1f7812 */ /* 0x000fe200078e3cff */
[----:B------:R-:W-:Y:S01]  /*4530*/  IMAD.U32 R10, RZ, RZ, UR9 ;  /* 0x00000009ff0a7e24 */ /* 0x000fe2000f8e00ff */
[----:B------:R-:W-:Y:S01]  /*4540*/  @!UP1 UIADD3 UR9, UPT, UPT, UR7, 0x68, URZ ;  /* 0x0000006807099890 */ /* 0x000fe2000fffe0ff */
[----:B------:R-:W-:Y:S02]  /*4550*/  LOP3.LUT R29, R29, R0, RZ, 0x3c, !PT ;  /* 0x000000001d1d7212 */ /* 0x000fe400078e3cff */
[----:B------:R-:W-:Y:S02]  /*4560*/  SEL R30, R30, RZ, P0 ;  /* 0x000000ff1e1e7207 */ /* 0x000fe40000000000 */
[----:B------:R-:W-:Y:S01]  /*4570*/  IMAD.U32 R11, RZ, RZ, UR8 ;  /* 0x00000008ff0b7e24 */ /* 0x000fe2000f8e00ff */
[----:B------:R-:W-:Y:S01]  /*4580*/  @!P4 R2UR UR14, R10 ;  /* 0x000000000a0ec2ca */ /* 0x000fe200000e0000 */
[----:B------:R-:W-:Y:S01]  /*4590*/  @!UP1 UIADD3 UR8, UPT, UPT, UR7, 0x1200, URZ ;  /* 0x0000120007089890 */ /* 0x000fe2000fffe0ff */
[----:B------:R-:W-:Y:S02]  /*45a0*/  VOTEU.ALL UP1, P4 ;  /* 0x0000000000ff7886 */ /* 0x000fe40002020000 */
[----:B------:R-:W-:Y:S11]  /*45b0*/  @!P4 R2UR UR15, R11 ;  /* 0x000000000b0fc2ca */ /* 0x000ff600000e0000 */
[----:B------:R-:W-:Y:S02]  /*45c0*/  @!UPT UIADD3 URZ, UPT, UPT, URZ, URZ, URZ ;  /* 0x000000fffffff290 */ /* 0x000fe4000fffe0ff */
[----:B------:R2:W-:Y:S01]  /*45d0*/  @!UP1 UTMALDG.3D [UR8], [UR14], desc[UR20] ;  /* 0x000014080e0095b4 */ /* 0x0005e20008011000 */
[----:B------:R2:W-:Y:S01]  /*45e0*/  @!P4 SYNCS.ARRIVE.TRANS64.RED.A0TR RZ, [UR7+0x68], R23 ;  /* 0x00006817ffffc9a7 */ /* 0x0005e20008300407 */
[----:B------:R-:W-:Y:S01]  /*45f0*/  UPLOP3.LUT UP1, UPT, UPT, UPT, UPT, 0x80, 0x8 ;  /* 0x000000000008789c */ /* 0x000fe20003f2f070 */
[----:B------:R-:W-:Y:S01]  /*4600*/  SYNCS.ARRIVE.TRANS64.RED.A1T0 RZ, [UR13], RZ ;  /* 0x000000ffffff79a7 */ /* 0x000fe2000810040d */
[----:B------:R-:W-:Y:S09]  /*4610*/  @P3 BRA `(.L_x_78) ;  /* 0xfffffff400503947 */ /* 0x000ff2000383ffff */
[----:B------:R-:W-:-:S04]  /*4620*/  SHF.L.U32 R3, R31, 0x1f, RZ ;  /* 0x0000001f1f037819 */ /* 0x000fc800000006ff */
[----:B------:R-:W1:Y:S02]  /*4630*/  SYNCS.PHASECHK.TRANS64.TRYWAIT P0, [UR7+0x70], R3 ;  /* 0x00007003ff0075a7 */ /* 0x000e640008001107 */
[----:B-1----:R-:W-:Y:S05]  /*4640*/  @!P0 BRA `(.L_x_79) ;  /* 0x0000003400008947 */ /* 0x002fea0003800000 */
.L_x_145:
[----:B-1----:R-:W-:-:S07]  /*4650*/  MOV R0, UR7 ;  /* 0x0000000700007c02 */ /* 0x002fce0008000f00 */
.L_x_80:
[----:B-1----:R-:W-:-:S04]  /*4660*/  SHF.L.U32 R3, R31, 0x1f, RZ ;  /* 0x0000001f1f037819 */ /* 0x002fc800000006ff */
[----:B------:R1:W3:Y:S03]  /*4670*/  SYNCS.PHASECHK.TRANS64.TRYWAIT P0, [R0+URZ+0x78], R3 ;  /* 0x00007803000075a7 */ /* 0x0002e600080011ff */
[----:B---3--:R-:W-:Y:S05]  /*4680*/  @!P0 NANOSLEEP.SYNCS 0x989680 ;  /* 0x009896800000895d */ /* 0x008fea0003900000 */
[----:B------:R-:W3:Y:S02]  /*4690*/  @!P0 SYNCS.PHASECHK.TRANS64 P0, [R0+URZ+0x78], R3 ;  /* 0x00007803000085a7 */ /* 0x000ee400080010ff */
[----:B--23--:R-:W-:Y:S05]  /*46a0*/  @P0 EXIT ;  /* 0x000000000000094d */ /* 0x00cfea0003800000 */
[----:B------:R-:W-:Y:S05]  /*46b0*/  BRA `(.L_x_80) ;  /* 0xfffffffc00e87947 */ /* 0x000fea000383ffff */
.L_x_69:
[----:B------:R-:W-:-:S06]  /*46c0*/  UISETP.GE.AND UP1, UPT, UR8, 0x4, UPT ;  /* 0x000000040800788c */ /* 0x000fcc000bf26270 */
[----:B------:R-:W-:-:S13]  /*46d0*/  PLOP3.LUT P0, PT, PT, PT, UP1, 0x80, 0x8 ;  /* 0x000000000008781c */ /* 0x000fda0003f0f018 */
[----:B------:R-:W-:Y:S05]  /*46e0*/  @!P0 EXIT ;  /* 0x000000000000894d */ /* 0x000fea0003800000 */
[----:B------:R-:W-:Y:S01]  /*46f0*/  BAR.SYNC.DEFER_BLOCKING 0x6, 0xa0 ;  /* 0x0182800000007b1d */ /* 0x000fe20000010000 */
[C---:B------:R-:W-:Y:S01]  /*4700*/  IMAD.SHL.U32 R7, R108.reuse, 0x40, RZ ;  /* 0x000000406c077824 */ /* 0x040fe200078e00ff */
[C---:B------:R-:W-:Y:S01]  /*4710*/  LOP3.LUT R110, R108.reuse, 0x60, RZ, 0xc0, !PT ;  /* 0x000000606c6e7812 */ /* 0x040fe200078ec0ff */
[C---:B------:R-:W-:Y:S01]  /*4720*/  IMAD.SHL.U32 R100, R108.reuse, 0x20, RZ ;  /* 0x000000206c647824 */ /* 0x040fe200078e00ff */
[----:B------:R-:W-:Y:S01]  /*4730*/  CS2R R106, SRZ ;  /* 0x00000000006a7805 */ /* 0x000fe2000001ff00 */
[C---:B------:R-:W-:Y:S01]  /*4740*/  IMAD.SHL.U32 R0, R108.reuse, 0x2, RZ ;  /* 0x000000026c007824 */ /* 0x040fe200078e00ff */
[----:B------:R-:W-:Y:S02]  /*4750*/  UMOV UR49, 0x400 ;  /* 0x0000040000317882 */ /* 0x000fe40000000000 */
[----:B------:R-:W1:Y:S01]  /*4760*/  LDC R99, c[0x0][0x370] ;  /* 0x0000dc00ff637b82 */ /* 0x000e620000000800 */
[----:B------:R-:W-:Y:S01]  /*4770*/  ULEA UR49, UR37, UR49, 0x18 ;  /* 0x0000003125317291 */ /* 0x000fe2000f8ec0ff */
[----:B------:R-:W-:Y:S01]  /*4780*/  LOP3.LUT R5, R7, 0x180, RZ, 0xc0, !PT ;  /* 0x0000018007057812 */ /* 0x000fe200078ec0ff */
[----:B------:R-:W-:Y:S01]  /*4790*/  IMAD.U32 R46, R108, 0x10000, RZ ;  /* 0x000100006c2e7824 */ /* 0x000fe200078e00ff */
[----:B------:R-:W-:Y:S01]  /*47a0*/  LOP3.LUT R100, R100, 0xc00, RZ, 0xc0, !PT ;  /* 0x00000c0064647812 */ /* 0x000fe200078ec0ff */
[----:B------:R-:W-:Y:S01]  /*47b0*/  UIADD3 UR4, UPT, UPT, UR49, 0x2200, URZ ;  /* 0x0000220031047890 */ /* 0x000fe2000fffe0ff */
[----:B------:R-:W-:Y:S01]  /*47c0*/  LOP3.LUT R0, R5, 0x20, R0, 0xf8, !PT ;  /* 0x0000002005007812 */ /* 0x000fe200078ef800 */
[----:B------:R-:W-:Y:S01]  /*47d0*/  IMAD.SHL.U32 R5, R108, 0x8, RZ ;  /* 0x000000086c057824 */ /* 0x000fe200078e00ff */
[----:B------:R-:W2:Y:S01]  /*47e0*/  LDC R42, c[0x0][0xb0c] ;  /* 0x0002c300ff2a7b82 */ /* 0x000ea20000000800 */
[----:B------:R-:W-:Y:S01]  /*47f0*/  LOP3.LUT R100, R100, 0x40, R7, 0xf8, !PT ;  /* 0x0000004064647812 */ /* 0x000fe200078ef807 */
[----:B------:R-:W-:Y:S01]  /*4800*/  IMAD.MOV.U32 R44, RZ, RZ, RZ ;  /* 0x000000ffff2c7224 */ /* 0x000fe200078e00ff */
[----:B------:R-:W-:Y:S01]  /*4810*/  LOP3.LUT R46, R46, 0x600000, RZ, 0xc0, !PT ;  /* 0x006000002e2e7812 */ /* 0x000fe200078ec0ff */
[----:B------:R-:W-:Y:S01]  /*4820*/  IMAD.MOV.U32 R112, RZ, RZ, RZ ;  /* 0x000000ffff707224 */ /* 0x000fe200078e00ff */
[----:B------:R-:W-:-:S02]  /*4830*/  LOP3.LUT R108, R108, 0x2, RZ, 0xc0, !PT ;  /* 0x000000026c6c7812 */ /* 0x000fc400078ec0ff */
[----:B------:R-:W-:Y:S02]  /*4840*/  CS2R R104, SRZ ;  /* 0x0000000000687805 */ /* 0x000fe4000001ff00 */
[----:B------:R-:W-:Y:S01]  /*4850*/  LOP3.LUT R5, R0, 0x30, R5, 0x78, !PT ;  /* 0x0000003000057812 */ /* 0x000fe200078e7805 */
[----:B------:R-:W4:Y:S01]  /*4860*/  LDC R97, c[0x0][0xb20] ;  /* 0x0002c800ff617b82 */ /* 0x000f220000000800 */
[----:B------:R-:W3:Y:S01]  /*4870*/  LDS R3, [UR49+0x140] ;  /* 0x00014031ff037984 */ /* 0x000ee20008000800 */
[----:B------:R-:W-:Y:S01]  /*4880*/  LOP3.LUT R100, R100, 0x200, R7, 0xf8, !PT ;  /* 0x0000020064647812 */ /* 0x000fe200078ef807 */
[----:B------:R-:W-:Y:S01]  /*4890*/  IMAD.MOV R102, RZ, RZ, -R108 ;  /* 0x000000ffff667224 */ /* 0x000fe200078e0a6c */
[----:B------:R-:W1:Y:S01]  /*48a0*/  LDCU.64 UR52, c[0x0][0x348] ;  /* 0x00006900ff3477ac */ /* 0x000e620008000a00 */
[----:B------:R-:W-:Y:S01]  /*48b0*/  IMAD.U32 R109, RZ, RZ, UR4 ;  /* 0x00000004ff6d7e24 */ /* 0x000fe2000f8e00ff */
[----:B------:R-:W-:Y:S02]  /*48c0*/  LOP3.LUT R100, R100, R5, RZ, 0xfc, !PT ;  /* 0x0000000564647212 */ /* 0x000fe400078efcff */
[----:B------:R-:W1:Y:S01]  /*48d0*/  LDC R41, c[0x0][0xb30] ;  /* 0x0002cc00ff297b82 */ /* 0x000e620000000800 */
[----:B------:R-:W1:Y:S01]  /*48e0*/  LDCU.64 UR38, c[0x0][0x888] ;  /* 0x00011100ff2677ac */ /* 0x000e620008000a00 */
[----:B------:R-:W1:Y:S06]  /*48f0*/  LDCU.64 UR44, c[0x0][0x890] ;  /* 0x00011200ff2c77ac */ /* 0x000e6c0008000a00 */
[----:B------:R-:W1:Y:S01]  /*4900*/  LDC.64 R92, c[0x0][0xb10] ;  /* 0x0002c400ff5c7b82 */ /* 0x000e620000000a00 */
[----:B------:R-:W-:-:S07]  /*4910*/  UIADD3 UR48, UPT, UPT, UR49, 0x200, URZ ;  /* 0x0000020031307890 */ /* 0x000fce000fffe0ff */
[----:B------:R-:W1:Y:S08]  /*4920*/  LDC.64 R38, c[0x0][0xb18] ;  /* 0x0002c600ff267b82 */ /* 0x000e700000000a00 */
[----:B------:R-:W1:Y:S08]  /*4930*/  LDC.64 R36, c[0x0][0xb28] ;  /* 0x0002ca00ff247b82 */ /* 0x000e700000000a00 */
[----:B------:R-:W1:Y:S01]  /*4940*/  LDC.64 R90, c[0x0][0x8b0] ;  /* 0x00022c00ff5a7b82 */ /* 0x000e620000000a00 */
[----:B---3--:R-:W-:-:S07]  /*4950*/  IMAD.IADD R46, R3, 0x1, R46 ;  /* 0x00000001032e7824 */ /* 0x008fce00078e022e */
[----:B------:R-:W3:Y:S08]  /*4960*/  LDC.64 R88, c[0x0][0x8a8] ;  /* 0x00022a00ff587b82 */ /* 0x000ef00000000a00 */
[----:B--2-4-:R-:W1:Y:S02]  /*4970*/  LDC R98, c[0x0][0x374] ;  /* 0x0000dd00ff627b82 */ /* 0x014e640000000800 */
.L_x_106:
[----:B------:R-:W-:Y:S02]  /*4980*/  LEA R0, R112, UR49, 0x3 ;  /* 0x0000003170007c11 */ /* 0x000fe4000f8e18ff */
[----:B------:R-:W-:Y:S02]  /*4990*/  SHF.L.U32 R3, R106, 0x1f, RZ ;  /* 0x0000001f6a037819 */ /* 0x000fe400000006ff */
[----:B------:R-:W-:Y:S02]  /*49a0*/  LEA R16, R112, UR49, 0x4 ;  /* 0x0000003170107c11 */ /* 0x000fe4000f8e20ff */
[----:B------:R-:W2:Y:S02]  /*49b0*/  SYNCS.PHASECHK.TRANS64.TRYWAIT P0, [R0+URZ+0x90], R3 ;  /* 0x00009003000075a7 */ /* 0x000ea400080011ff */
[----:B-12---:R-:W-:Y:S05]  /*49c0*/  @!P0 BRA `(.L_x_81) ;  /* 0x0000003000388947 */ /* 0x006fea0003800000 */
.L_x_146:
[----:B------:R-:W4:Y:S01]  /*49d0*/  LDC.64 R12, c[0x0][0xb10] ;  /* 0x0002c400ff0c7b82 */ /* 0x000f220000000a00 */
[----:B------:R-:W3:Y:S01]  /*49e0*/  LDS.128 R16, [R16+0x120] ;  /* 0x0001200010107984 */ /* 0x000ee20000000c00 */
[----:B-1----:R-:W-:Y:S01]  /*49f0*/  ISETP.NE.AND P1, PT, R41, 0x1, PT ;  /* 0x000000012900780c */ /* 0x002fe20003f25270 */
[----:B--2---:R-:W-:Y:S01]  /*4a00*/  VIADD R0, R0, 0xa0 ;  /* 0x000000a000007836 */ /* 0x004fe20000000000 */
[----:B------:R-:W-:Y:S04]  /*4a10*/  ISETP.GE.AND P0, PT, R40, 0x1, PT ;  /* 0x000000012800780c */ /* 0x000fe80003f06270 */
[----:B------:R-:W1:Y:S01]  /*4a20*/  LDC.64 R10, c[0x0][0xb18] ;  /* 0x0002c600ff0a7b82 */ /* 0x000e620000000a00 */
[----:B------:R-:W-:Y:S01]  /*4a30*/  PRMT R0, RZ, 0x654, R0 ;  /* 0x00000654ff007816 */ /* 0x000fe20000000000 */
[----:B------:R-:W-:Y:S01]  /*4a40*/  @!PT LDS RZ, [RZ] ;  /* 0x00000000fffff984 */ /* 0x000fe20000000800 */
[----:B------:R-:W-:Y:S01]  /*4a50*/  @!PT LDS RZ, [RZ] ;  /* 0x00000000fffff984 */ /* 0x000fe20000000800 */
[----:B------:R-:W-:Y:S01]  /*4a60*/  @!PT LDS RZ, [RZ] ;  /* 0x00000000fffff984 */ /* 0x000fe20000000800 */
[----:B------:R-:W-:Y:S01]  /*4a70*/  @!PT LDS RZ, [RZ] ;  /* 0x00000000fffff984 */ /* 0x000fe20000000800 */
[----:B------:R2:W-:Y:S06]  /*4a80*/  MEMBAR.ALL.CTA ;  /* 0x0000000000007992 */ /* 0x0005ec0000008000 */
[----:B--2---:R-:W2:Y:S01]  /*4a90*/  FENCE.VIEW.ASYNC.S ;  /* 0x00000000000073c6 */ /* 0x004ea20000000000 */
[----:B------:R-:W1:Y:S08]  /*4aa0*/  @!P1 LDC R14, c[0x0][0xb20] ;  /* 0x0002c800ff0e9b82 */ /* 0x000e700000000800 */
[----:B------:R-:W1:Y:S01]  /*4ab0*/  @!P1 LDC R9, c[0x0][0xb0c] ;  /* 0x0002c300ff099b82 */ /* 0x000e620000000800 */
[----:B--2---:R2:W-:Y:S01]  /*4ac0*/  SYNCS.ARRIVE.TRANS64.RED.A1T0 RZ, [R0+URZ], RZ ;  /* 0x000000ff00ff79a7 */ /* 0x0045e200081004ff */
[----:B---3--:R-:W-:Y:S04]  /*4ad0*/  LOP3.LUT P4, RZ, R18, 0x1, RZ, 0xc0, !PT ;  /* 0x0000000112ff7812 */ /* 0x008fe8000788c0ff */
[----:B------:R-:W-:Y:S09]  /*4ae0*/  P2R R111, PR, RZ, 0x10 ;  /* 0x00000010ff6f7803 */ /* 0x000ff20000000000 */
[----:B------:R-:W-:Y:S02]  /*4af0*/  @P4 MOV R45, R16 ;  /* 0x00000010002d4202 */ /* 0x000fe40000000f00 */
[----:B------:R-:W-:Y:S01]  /*4b00*/  @P4 LOP3.LUT R43, R17, 0xffff, RZ, 0xc0, !PT ;  /* 0x0000ffff112b4812 */ /* 0x000fe200078ec0ff */
[----:B--2-4-:R-:W-:Y:S06]  /*4b10*/  @!P0 BRA `(.L_x_82) ;  /* 0x0000000000a48947 */ /* 0x014fec0003800000 */
[----:B------:R-:W-:Y:S01]  /*4b20*/  IMAD.HI.U32 R24, R98, R39, RZ ;  /* 0x0000002762187227 */ /* 0x000fe200078e00ff */
[----:B------:R-:W-:Y:S02]  /*4b30*/  ISETP.NE.AND P0, PT, R38, 0x1, PT ;  /* 0x000000012600780c */ /* 0x000fe40003f05270 */
[----:B------:R-:W-:Y:S01]  /*4b40*/  ISETP.NE.AND P2, PT, R40, 0x1, PT ;  /* 0x000000012800780c */ /* 0x000fe20003f45270 */
[-C--:B------:R-:W-:Y:S01]  /*4b50*/  IMAD.HI.U32 R22, R99, R92.reuse, RZ ;  /* 0x0000005c63167227 */ /* 0x080fe200078e00ff */
[----:B------:R-:W-:Y:S02]  /*4b60*/  SHF.R.U32.HI R23, RZ, R97, R24 ;  /* 0x00000061ff177219 */ /* 0x000fe40000011618 */
[----:B------:R-:W-:Y:S01]  /*4b70*/  ISETP.NE.AND P3, PT, R42, 0x1, PT ;  /* 0x000000012a00780c */ /* 0x000fe20003f65270 */
[----:B------:R-:W-:Y:S01]  /*4b80*/  IMAD.HI.U32 R28, R43, R39, RZ ;  /* 0x000000272b1c7227 */ /* 0x000fe200078e00ff */
[----:B------:R-:W-:Y:S02]  /*4b90*/  SHF.R.U32.HI R22, RZ, R93, R22 ;  /* 0x0000005dff167219 */ /* 0x000fe40000011616 */
[----:B------:R-:W-:Y:S01]  /*4ba0*/  SEL R3, R98, R23, !P0 ;  /* 0x0000001762037207 */ /* 0x000fe20004000000 */
[----:B------:R-:W-:Y:S01]  /*4bb0*/  IMAD.HI.U32 R26, R45, R92, RZ ;  /* 0x0000005c2d1a7227 */ /* 0x000fe200078e00ff */
[----:B------:R-:W-:Y:S03]  /*4bc0*/  SEL R7, R99, R22, !P3 ;  /* 0x0000001663077207 */ /* 0x000fe60005800000 */
[-C--:B------:R-:W-:Y:S01]  /*4bd0*/  IMAD.HI.U32 R22, R3, R36.reuse, RZ ;  /* 0x0000002403167227 */ /* 0x080fe200078e00ff */
[----:B------:R-:W-:Y:S03]  /*4be0*/  SHF.R.U32.HI R26, RZ, R93, R26 ;  /* 0x0000005dff1a7219 */ /* 0x000fe6000001161a */
[----:B------:R-:W-:Y:S01]  /*4bf0*/  IMAD.HI.U32 R24, R7, R36, RZ ;  /* 0x0000002407187227 */ /* 0x000fe200078e00ff */
[----:B------:R-:W-:Y:S02]  /*4c00*/  @P2 SHF.R.U32.HI R3, RZ, R37, R22 ;  /* 0x00000025ff032219 */ /* 0x000fe40000011616 */
[----:B------:R-:W-:Y:S02]  /*4c10*/  SHF.R.U32.HI R22, RZ, R97, R28 ;  /* 0x00000061ff167219 */ /* 0x000fe4000001161c */
[----:B------:R-:W-:Y:S01]  /*4c20*/  @P2 SHF.R.U32.HI R7, RZ, R37, R24 ;  /* 0x00000025ff072219 */ /* 0x000fe20000011618 */
[C---:B------:R-:W-:Y:S01]  /*4c30*/  IMAD R2, R40.reuse, R3, RZ ;  /* 0x0000000328027224 */ /* 0x040fe200078e02ff */
[----:B------:R-:W-:Y:S02]  /*4c40*/  SEL R5, R43, R22, !P0 ;  /* 0x000000162b057207 */ /* 0x000fe40004000000 */
[----:B------:R-:W-:Y:S01]  /*4c50*/  SEL R3, R45, R26, !P3 ;  /* 0x0000001a2d037207 */ /* 0x000fe20005800000 */
[----:B------:R-:W-:Y:S01]  /*4c60*/  IMAD R4, R40, R7, RZ ;  /* 0x0000000728047224 */ /* 0x000fe200078e02ff */
[C---:B------:R-:W-:Y:S01]  /*4c70*/  ISETP.GE.AND P0, PT, R5.reuse, R2, PT ;  /* 0x000000020500720c */ /* 0x040fe20003f06270 */
[----:B------:R-:W-:Y:S03]  /*4c80*/  IMAD.HI.U32 R6, R5, R36, RZ ;  /* 0x0000002405067227 */ /* 0x000fe600078e00ff */
[----:B------:R-:W-:Y:S01]  /*4c90*/  ISETP.GE.OR P0, PT, R3, R4, P0 ;  /* 0x000000040300720c */ /* 0x000fe20000706670 */
[----:B------:R-:W-:Y:S01]  /*4ca0*/  IMAD.MOV R4, RZ, RZ, -R3 ;  /* 0x000000ffff047224 */ /* 0x000fe200078e0a03 */
[-C--:B------:R-:W-:Y:S03]  /*4cb0*/  SHF.R.U32.HI R6, RZ, R37.reuse, R6 ;  /* 0x00000025ff067219 */ /* 0x080fe60000011606 */
[----:B------:R-:W-:Y:S01]  /*4cc0*/  IMAD R45, R42, R4, R45 ;  /* 0x000000042a2d7224 */ /* 0x000fe200078e022d */
[----:B------:R-:W-:Y:S05]  /*4cd0*/  SEL R15, R5, R6, !P2 ;  /* 0x00000006050f7207 */ /* 0x000fea0005000000 */
[----:B------:R-:W-:Y:S02]  /*4ce0*/  IMAD.MOV R6, RZ, RZ, -R15 ;  /* 0x000000ffff067224 */ /* 0x000fe400078e0a0f */
[C---:B------:R-:W-:Y:S04]  /*4cf0*/  @!P0 IMAD.HI.U32 R2, R3.reuse, R36, RZ ;  /* 0x0000002403028227 */ /* 0x040fe800078e00ff */
[----:B------:R-:W-:Y:S01]  /*4d00*/  IMAD R6, R40, R6, R5 ;  /* 0x0000000628067224 */ /* 0x000fe200078e0205 */
[----:B------:R-:W-:Y:S04]  /*4d10*/  @!P0 SHF.R.U32.HI R2, RZ, R37, R2 ;  /* 0x00000025ff028219 */ /* 0x000fe80000011602 */
[----:B------:R-:W-:Y:S02]  /*4d20*/  @!P0 SEL R0, R3, R2, !P2 ;  /* 0x0000000203008207 */ /* 0x000fe40005000000 */
[----:B------:R-:W-:Y:S02]  /*4d30*/  IADD3 R2, PT, PT, -R5, RZ, RZ ;  /* 0x000000ff05027210 */ /* 0x000fe40007ffe1ff */
[----:B------:R-:W-:Y:S01]  /*4d40*/  @!P0 IADD3 R8, PT, PT, R15, -R0, RZ ;  /* 0x800000000f088210 */ /* 0x000fe20007ffe0ff */
[----:B------:R-:W-:Y:S02]  /*4d50*/  @!P0 IMAD R0, R7, R6, R0 ;  /* 0x0000000607008224 */ /* 0x000fe400078e0200 */
[----:B------:R-:W-:Y:S02]  /*4d60*/  IMAD R43, R38, R2, R43 ;  /* 0x00000002262b7224 */ /* 0x000fe400078e022b */
[----:B------:R-:W-:Y:S02]  /*4d70*/  @!P0 IMAD R5, R8, R40, R3 ;  /* 0x0000002808058224 */ /* 0x000fe400078e0203 */
[----:B------:R-:W-:Y:S04]  /*4d80*/  @!P0 IMAD.MOV.U32 R3, RZ, RZ, R0 ;  /* 0x000000ffff038224 */ /* 0x000fe800078e0000 */
[----:B------:R-:W-:Y:S02]  /*4d90*/  IMAD R45, R3, R42, R45 ;  /* 0x0000002a032d7224 */ /* 0x000fe400078e022d */
[----:B------:R-:W-:Y:S07]  /*4da0*/  IMAD R43, R5, R38, R43 ;  /* 0x00000026052b7224 */ /* 0x000fee00078e022b */
.L_x_82:
[----:B-1----:R-:W-:Y:S01]  /*4db0*/  @!P1 ISETP.NE.AND P0, PT, R10, 0x1, PT ;  /* 0x000000010a00980c */ /* 0x002fe20003f05270 */
[----:B------:R-:W-:Y:S01]  /*4dc0*/  @!P1 IMAD.HI.U32 R0, R45, R12, RZ ;  /* 0x0000000c2d009227 */ /* 0x000fe200078e00ff */
[----:B------:R-:W-:Y:S01]  /*4dd0*/  @!P1 ISETP.NE.AND P2, PT, R9, 0x1, PT ;  /* 0x000000010900980c */ /* 0x000fe20003f45270 */
[----:B------:R-:W-:Y:S01]  /*4de0*/  ULOP3.LUT UP0, URZ, UR48, 0x1b0, URZ, 0xc0, !UPT ;  /* 0x000001b030ff7892 */ /* 0x000fe2000f80c0ff */
[----:B------:R-:W-:Y:S01]  /*4df0*/  R2UR UR42, R21 ;  /* 0x00000000152a72ca */ /* 0x000fe200000e0000 */
[----:B------:R-:W-:Y:S01]  /*4e00*/  @!P1 IMAD.HI.U32 R3, R43, R11, RZ ;  /* 0x0000000b2b039227 */ /* 0x000fe200078e00ff */
[----:B------:R-:W-:Y:S02]  /*4e10*/  @!P1 SHF.R.U32.HI R0, RZ, R13, R0 ;  /* 0x0000000dff009219 */ /* 0x000fe40000011600 */
[----:B------:R-:W-:Y:S01]  /*4e20*/  R2UR UR41, R20 ;  /* 0x00000000142972ca */ /* 0x000fe200000e0000 */
[----:B------:R-:W-:Y:S01]  /*4e30*/  VIADD R112, R112, 0x1 ;  /* 0x0000000170707836 */ /* 0x000fe20000000000 */
[----:B------:R-:W-:Y:S02]  /*4e40*/  @!P1 SHF.R.U32.HI R2, RZ, R14, R3 ;  /* 0x0000000eff029219 */ /* 0x000fe40000011603 */
[----:B------:R-:W-:Y:S02]  /*4e50*/  @!P1 SEL R3, R45, R0, !P2 ;  /* 0x000000002d039207 */ /* 0x000fe40005000000 */
[----:B------:R-:W-:Y:S02]  /*4e60*/  @!P1 SEL R2, R43, R2, !P0 ;  /* 0x000000022b029207 */ /* 0x000fe40004000000 */
[----:B------:R-:W-:Y:S01]  /*4e70*/  @P4 SHF.R.U32.HI R103, RZ, 0x10, R17 ;  /* 0x00000010ff674819 */ /* 0x000fe20000011611 */
[----:B------:R-:W-:Y:S02]  /*4e80*/  USHF.L.U32 UR42, UR42, 0x6, URZ ;  /* 0x000000062a2a7899 */ /* 0x000fe400080006ff */
[----:B------:R-:W-:Y:S02]  /*4e90*/  @!P1 IMAD.IADD R0, R2, 0x1, -R3 ;  /* 0x0000000102009824 */ /* 0x000fe400078e0a03 */
[----:B------:R-:W-:Y:S01]  /*4ea0*/  @!P1 IMAD.IADD R2, R3, 0x1, -R2 ;  /* 0x0000000103029824 */ /* 0x000fe200078e0a02 */
[----:B------:R-:W-:Y:S01]  /*4eb0*/  USHF.L.U32 UR41, UR41, 0x7, URZ ;  /* 0x0000000729297899 */ /* 0x000fe200080006ff */
[----:B------:R-:W-:Y:S02]  /*4ec0*/  @!P1 IMAD R45, R0, R9, R45 ;  /* 0x00000009002d9224 */ /* 0x000fe400078e022d */
[----:B------:R-:W-:Y:S01]  /*4ed0*/  @!P1 IMAD R43, R2, R10, R43 ;  /* 0x0000000a022b9224 */ /* 0x000fe200078e022b */
[----:B------:R-:W-:Y:S08]  /*4ee0*/  BRA.U !UP0, `(.L_x_83) ;  /* 0x0000000108407547 */ /* 0x000ff0000b800000 */
[----:B------:R-:W1:Y:S01]  /*4ef0*/  LDCU.64 UR8, c[0x4][0x80] ;  /* 0x01001000ff0877ac */ /* 0x000e620008000a00 */
[----:B------:R-:W-:Y:S01]  /*4f00*/  MOV R3, 0x0 ;  /* 0x0000000000037802 */ /* 0x000fe20000000f00 */
[----:B------:R-:W-:Y:S02]  /*4f10*/  HFMA2 R12, -RZ, RZ, 0, 5.9604644775390625e-08 ;  /* 0x00000001ff0c7431 */ /* 0x000fe400000001ff */
[----:B------:R-:W-:Y:S02]  /*4f20*/  IMAD.MOV.U32 R8, RZ, RZ, 0x70 ;  /* 0x00000070ff087424 */ /* 0x000fe400078e00ff */
[----:B------:R-:W-:Y:S01]  /*4f30*/  IMAD.MOV.U32 R13, RZ, RZ, RZ ;  /* 0x000000ffff0d7224 */ /* 0x000fe200078e00ff */
[----:B------:R-:W2:Y:S01]  /*4f40*/  LDCU.64 UR6, c[0x4][0x88] ;  /* 0x01001100ff0677ac */ /* 0x000ea20008000a00 */
[----:B------:R-:W3:Y:S01]  /*4f50*/  LDC.64 R2, c[0x4][R3] ;  /* 0x0100000003027b82 */ /* 0x000ee20000000a00 */
[----:B------:R-:W4:Y:S01]  /*4f60*/  LDCU.64 UR4, c[0x4][0x8] ;  /* 0x01000100ff0477ac */ /* 0x000f220008000a00 */
[----:B-1----:R-:W-:Y:S01]  /*4f70*/  MOV R5, UR9 ;  /* 0x0000000900057c02 */ /* 0x002fe20008000f00 */
[----:B------:R-:W-:Y:S01]  /*4f80*/  IMAD.U32 R4, RZ, RZ, UR8 ;  /* 0x00000008ff047e24 */ /* 0x000fe2000f8e00ff */
[----:B--2---:R-:W-:Y:S01]  /*4f90*/  MOV R7, UR7 ;  /* 0x0000000700077c02 */ /* 0x004fe20008000f00 */
[----:B------:R-:W-:Y:S01]  /*4fa0*/  IMAD.U32 R6, RZ, RZ, UR6 ;  /* 0x00000006ff067e24 */ /* 0x000fe2000f8e00ff */
[----:B----4-:R-:W-:Y:S01]  /*4fb0*/  MOV R11, UR5 ;  /* 0x00000005000b7c02 */ /* 0x010fe20008000f00 */
[----:B------:R-:W-:Y:S02]  /*4fc0*/  IMAD.U32 R10, RZ, RZ, UR4 ;  /* 0x00000004ff0a7e24 */ /* 0x000fe4000f8e00ff */
[----:B------:R-:W-:Y:S07]  /*4fd0*/  LEPC R20, `(.L_x_83) ;  /* 0x000000001014794e */ /* 0x000fee0000000000 */
[----:B---3-5:R-:W-:Y:S05]  /*4fe0*/  CALL.ABS.NOINC R2 ;  /* 0x0000000002007343 */ /* 0x028fea0003c00000 */
.L_x_83:
[----:B------:R-:W-:Y:S01]  /*4ff0*/  LOP3.LUT P0, RZ, R109, 0x1b0, RZ, 0xc0, !PT ;  /* 0x000001b06dff7812 */ /* 0x000fe2000780c0ff */
[----:B------:R-:W-:Y:S11]  /*5000*/  BSSY.RECONVERGENT B6, `(.L_x_84) ;  /* 0x0000013000067945 */ /* 0x000ff60003800200 */
[----:B------:R-:W-:Y:S01]  /*5010*/  @!UPT UIADD3 URZ, UPT, UPT, URZ, URZ, URZ ;  /* 0x000000fffffff290 */ /* 0x000fe2000fffe0ff */
[----:B------:R-:W-:Y:S05]  /*5020*/  @!P0 BRA `(.L_x_85) ;  /* 0x0000000000408947 */ /* 0x000fea0003800000 */
        /* <DEDUP_REMOVED lines=16> */
.L_x_85:
[----:B------:R-:W-:Y:S05]  /*5130*/  BSYNC.RECONVERGENT B6 ;  /* 0x0000000000067941 */ /* 0x000fea0003800200 */
.L_x_84:
[----:B------:R-:W-:Y:S01]  /*5140*/  ISETP.NE.U32.AND P4, PT, R90, RZ, PT ;  /* 0x000000ff5a00720c */ /* 0x000fe20003f85070 */
[----:B------:R-:W-:Y:S01]  /*5150*/  UISETP.NE.AND UP2, UPT, UR50, URZ, UPT ;  /* 0x000000ff3200728c */ /* 0x000fe2000bf45270 */
[----:B------:R-:W-:Y:S01]  /*5160*/  ISETP.NE.U32.AND P2, PT, RZ, UR38, PT ;  /* 0x00000026ff007c0c */ /* 0x000fe2000bf45070 */
[----:B------:R-:W-:Y:S01]  /*5170*/  UISETP.NE.U32.AND UP1, UPT, UR44, URZ, UPT ;  /* 0x000000ff2c00728c */ /* 0x000fe2000bf25070 */
[----:B------:R-:W-:Y:S01]  /*5180*/  ISETP.NE.AND.EX P4, PT, R91, RZ, PT, P4 ;  /* 0x000000ff5b00720c */ /* 0x000fe20003f85340 */
[----:B------:R-:W-:Y:S01]  /*5190*/  UPLOP3.LUT UP0, UPT, UPT, UPT, UPT, 0x40, 0x4 ;  /* 0x000000000004789c */ /* 0x000fe20003f0e870 */
[----:B------:R-:W-:Y:S01]  /*51a0*/  ISETP.NE.AND.EX P2, PT, RZ, UR39, PT, P2 ;  /* 0x00000027ff007c0c */ /* 0x000fe2000bf45320 */
[----:B------:R-:W-:Y:S01]  /*51b0*/  UISETP.NE.AND.EX UP1, UPT, UR45, URZ, UPT, UP1 ;  /* 0x000000ff2d00728c */ /* 0x000fe2000bf25310 */
[----:B------:R-:W-:Y:S04]  /*51c0*/  PLOP3.LUT P1, PT, PT, PT, UP2, 0x80, 0x8 ;  /* 0x000000000008781c */ /* 0x000fe80003f2f028 */
[----:B------:R-:W-:Y:S06]  /*51d0*/  @UP2 UPLOP3.LUT UP0, UPT, UPT, UPT, UP1, 0x80, 0x8 ;  /* 0x000000000008289c */ /* 0x000fec0003f0f010 */
[----:B------:R-:W-:Y:S01]  /*51e0*/  PLOP3.LUT P0, PT, PT, PT, UP0, 0x80, 0x8 ;  /* 0x000000000008781c */ /* 0x000fe20003f0f008 */
[----:B------:R-:W-:Y:S01]  /*51f0*/  @!UPT UIADD3 URZ, UPT, UPT, URZ, URZ, URZ ;  /* 0x000000fffffff290 */ /* 0x000fe2000fffe0ff */
[----:B------:R-:W-:Y:S11]  /*5200*/  BRA.U !UP1, `(.L_x_86) ;  /* 0x0000000109387547 */ /* 0x000ff6000b800000 */
[----:B------:R-:W-:Y:S01]  /*5210*/  UISETP.NE.U32.AND UP0, UPT, UR38, URZ, UPT ;  /* 0x000000ff2600728c */ /* 0x000fe2000bf05070 */
[----:B------:R-:W-:Y:S02]  /*5220*/  HFMA2 R0, -RZ, RZ, 0, 5.9604644775390625e-08 ;  /* 0x00000001ff007431 */ /* 0x000fe400000001ff */
[----:B------:R-:W-:Y:S01]  /*5230*/  IMAD.MOV.U32 R95, RZ, RZ, 0x1 ;  /* 0x00000001ff5f7424 */ /* 0x000fe200078e00ff */
[----:B------:R-:W-:Y:S06]  /*5240*/  UISETP.NE.AND.EX UP0, UPT, UR39, URZ, UPT, UP0 ;  /* 0x000000ff2700728c */ /* 0x000fec000bf05300 */
[----:B------:R-:W-:Y:S05]  /*5250*/  PLOP3.LUT P3, PT, PT, PT, UP0, 0x80, 0x8 ;  /* 0x000000000008781c */ /* 0x000fea0003f6f008 */
[----:B------:R-:W1:Y:S01]  /*5260*/  @UP0 LDCU.64 UR6, c[0x0][0x888] ;  /* 0x00011100ff0607ac */ /* 0x000e620008000a00 */
[----:B------:R-:W-:Y:S07]  /*5270*/  @UP0 UIMAD UR4, UR36, UR44, URZ ;  /* 0x0000002c240402a4 */ /* 0x000fee000f8e02ff */
[----:B------:R-:W-:Y:S01]  /*5280*/  @!P3 PRMT R95, R0, 0x7610, R95 ;  /* 0x00007610005fb816 */ /* 0x000fe2000000005f */
[----:B-1----:R-:W-:Y:S03]  /*5290*/  @UP0 UIMAD.WIDE UR6, UR4, 0x4, UR6 ;  /* 0x00000004040608a5 */ /* 0x002fe6000f8e0206 */
[----:B------:R-:W1:Y:S03]  /*52a0*/  @!UP0 LDCU UR4, c[0x0][0x880] ;  /* 0x00011000ff0487ac */ /* 0x000e660008000800 */
[----:B------:R-:W-:Y:S01]  /*52b0*/  IMAD.U32 R2, RZ, RZ, UR6 ;  /* 0x00000006ff027e24 */ /* 0x000fe2000f8e00ff */
[----:B------:R-:W-:Y:S05]  /*52c0*/  MOV R3, UR7 ;  /* 0x0000000700037c02 */ /* 0x000fea0008000f00 */
[----:B-----5:R2:W5:Y:S02]  /*52d0*/  @P3 LDG.E R49, desc[UR46][R2.64] ;  /* 0x0000002e02313981 */ /* 0x020564000c1e1900 */
[----:B-12---:R-:W-:Y:S02]  /*52e0*/  @!P3 IMAD.U32 R49, RZ, RZ, UR4 ;  /* 0x00000004ff31be24 */ /* 0x006fe4000f8e00ff */
.L_x_86:
[----:B------:R-:W-:Y:S05]  /*52f0*/  @!P4 BRA `(.L_x_87) ;  /* 0x000000000020c947 */ /* 0x000fea0003800000 */
[----:B------:R-:W-:Y:S04]  /*5300*/  ISETP.NE.U32.AND P3, PT, R88, RZ, PT ;  /* 0x000000ff5800720c */ /* 0x000fe80003f65070 */
[----:B------:R-:W-:Y:S11]  /*5310*/  ISETP.NE.AND.EX P3, PT, R89, RZ, PT, P3 ;  /* 0x000000ff5900720c */ /* 0x000ff60003f65330 */
[----:B------:R-:W-:Y:S02]  /*5320*/  @!UPT UIADD3 URZ, UPT, UPT, URZ, URZ, URZ ;  /* 0x000000fffffff290 */ /* 0x000fe4000fffe0ff */
[----:B------:R-:W1:Y:S01]  /*5330*/  @P3 LDC.64 R2, c[0x0][0x8a8] ;  /* 0x00022a00ff023b82 */ /* 0x000e620000000a00 */
[----:B------:R-:W-:Y:S04]  /*5340*/  @P3 IMAD R0, R90, UR36, RZ ;  /* 0x000000245a003c24 */ /* 0x000fe8000f8e02ff */
[----:B-1----:R-:W-:Y:S05]  /*5350*/  @P3 IMAD.WIDE R2, R0, 0x4, R2 ;  /* 0x0000000400023825 */ /* 0x002fea00078e0202 */
[----:B-----5:R1:W5:Y:S02]  /*5360*/  @P3 LDG.E R47, desc[UR46][R2.64] ;  /* 0x0000002e022f3981 */ /* 0x020364000c1e1900 */
[----:B-1----:R-:W2:Y:S02]  /*5370*/  @!P3 LDC R47, c[0x0][0x8a0] ;  /* 0x00022800ff2fbb82 */ /* 0x002ea40000000800 */
.L_x_87:
[----:B-----5:R-:W-:Y:S01]  /*5380*/  FSETP.NEU.AND P4, PT, R49, RZ, PT ;  /* 0x000000ff3100720b */ /* 0x020fe20003f8d000 */
[----:B------:R-:W-:Y:S01]  /*5390*/  BSSY B1, `(.L_x_88) ;  /* 0x0000042000017945 */ /* 0x000fe20003800000 */
[----:B------:R-:W-:Y:S01]  /*53a0*/  SEL R7, RZ, 0xffffffff, P2 ;  /* 0xffffffffff077807 */ /* 0x000fe20001000000 */
[----:B------:R-:W-:Y:S01]  /*53b0*/  IMAD.MOV.U32 R115, RZ, RZ, 0x1 ;  /* 0x00000001ff737424 */ /* 0x000fe200078e00ff */
[----:B------:R-:W-:Y:S02]  /*53c0*/  LOP3.LUT P3, RZ, R95, 0xff, RZ, 0xc0, !PT ;  /* 0x000000ff5fff7812 */ /* 0x000fe4000786c0ff */
[----:B------:R-:W-:Y:S02]  /*53d0*/  CS2R R86, SRZ ;  /* 0x0000000000567805 */ /* 0x000fe4000001ff00 */
[----:B------:R-:W-:Y:S02]  /*53e0*/  @P1 SEL R4, RZ, 0xffffffff, P4 ;  /* 0xffffffffff041807 */ /* 0x000fe40002000000 */
[----:B------:R-:W-:Y:S02]  /*53f0*/  CS2R R84, SRZ ;  /* 0x0000000000547805 */ /* 0x000fe4000001ff00 */
[----:B------:R-:W-:Y:S02]  /*5400*/  LEA R0, R105, UR49, 0x3 ;  /* 0x0000003169007c11 */ /* 0x000fe4000f8e18ff */
[----:B------:R-:W-:Y:S02]  /*5410*/  CS2R R82, SRZ ;  /* 0x0000000000527805 */ /* 0x000fe4000001ff00 */
[----:B------:R-:W-:Y:S02]  /*5420*/  @P0 SEL R4, R7, R4, !P3 ;  /* 0x0000000407040207 */ /* 0x000fe40005800000 */
[----:B------:R-:W-:Y:S02]  /*5430*/  CS2R R80, SRZ ;  /* 0x0000000000507805 */ /* 0x000fe4000001ff00 */
[----:B------:R-:W-:Y:S02]  /*5440*/  LEA R113, R44, UR49, 0x3 ;  /* 0x000000312c717c11 */ /* 0x000fe4000f8e18ff */
[----:B------:R-:W-:Y:S02]  /*5450*/  @P1 LOP3.LUT R4, R4, 0x1, RZ, 0xc0, !PT ;  /* 0x0000000104041812 */ /* 0x000fe400078ec0ff */
[----:B------:R-:W-:Y:S02]  /*5460*/  SHF.L.U32 R2, R107, 0x1f, RZ ;  /* 0x0000001f6b027819 */ /* 0x000fe400000006ff */
[----:B------:R-:W-:Y:S02]  /*5470*/  ISETP.NE.U32.OR P6, PT, R4, 0x1, !P1 ;  /* 0x000000010400780c */ /* 0x000fe40004fc5470 */
[----:B------:R-:W-:Y:S02]  /*5480*/  PLOP3.LUT P2, PT, PT, PT, UP1, 0x80, 0x8 ;  /* 0x000000000008781c */ /* 0x000fe40003f4f018 */
[----:B------:R-:W-:Y:S02]  /*5490*/  LEA.HI R5, R44, R44, RZ, 0x1 ;  /* 0x0000002c2c057211 */ /* 0x000fe400078f08ff */
[----:B------:R-:W-:Y:S02]  /*54a0*/  SEL R4, RZ, 0xffffffff, P4 ;  /* 0xffffffffff047807 */ /* 0x000fe40002000000 */
[----:B------:R-:W-:Y:S01]  /*54b0*/  P2R R114, PR, RZ, 0x40 ;  /* 0x00000040ff727803 */ /* 0x000fe20000000000 */
[C---:B------:R-:W-:Y:S01]  /*54c0*/  IMAD.SHL.U32 R3, R5.reuse, 0x40, RZ ;  /* 0x0000004005037824 */ /* 0x040fe200078e00ff */
[----:B------:R-:W-:Y:S03]  /*54d0*/  LOP3.LUT R5, R5, 0xffe, RZ, 0xc0, !PT ;  /* 0x00000ffe05057812 */ /* 0x000fe600078ec0ff */
[----:B------:R-:W-:Y:S02]  /*54e0*/  @P6 SHF.L.U32 R9, R104, 0x1f, RZ ;  /* 0x0000001f68096819 */ /* 0x000fe400000006ff */
[----:B------:R-:W-:Y:S01]  /*54f0*/  @P2 SEL R4, R7, R4, !P3 ;  /* 0x0000000407042207 */ /* 0x000fe20005800000 */
[----:B------:R-:W-:Y:S01]  /*5500*/  IMAD.IADD R48, R44, 0x1, -R5 ;  /* 0x000000012c307824 */ /* 0x000fe200078e0a05 */
[----:B------:R-:W1:Y:S01]  /*5510*/  @P6 SYNCS.PHASECHK.TRANS64.TRYWAIT P1, [R0+URZ+0x60], R9 ;  /* 0x00006009000065a7 */ /* 0x000e6200080211ff */
[----:B------:R-:W-:Y:S02]  /*5520*/  LOP3.LUT R3, R3, 0xffffff80, RZ, 0xc0, !PT ;  /* 0xffffff8003037812 */ /* 0x000fe400078ec0ff */
[----:B------:R-:W-:Y:S03]  /*5530*/  LOP3.LUT R4, R4, 0x1, RZ, 0xc0, !PT ;  /* 0x0000000104047812 */ /* 0x000fe600078ec0ff */
[----:B------:R-:W-:Y:S01]  /*5540*/  IMAD.IADD R3, R46, 0x1, R3 ;  /* 0x000000012e037824 */ /* 0x000fe200078e0203 */
[----:B------:R-:W-:Y:S03]  /*5550*/  ISETP.NE.U32.AND P5, PT, R4, 0x1, PT ;  /* 0x000000010400780c */ /* 0x000fe60003fa5070 */
[----:B------:R-:W-:Y:S01]  /*5560*/  IMAD R48, R48, 0x100000, R3 ;  /* 0x0010000030307824 */ /* 0x000fe200078e0203 */
[----:B------:R-:W-:Y:S01]  /*5570*/  P2R R124, PR, RZ, 0x20 ;  /* 0x00000020ff7c7803 */ /* 0x000fe20000000000 */
[----:B------:R3:W4:Y:S01]  /*5580*/  SYNCS.PHASECHK.TRANS64.TRYWAIT P0, [R113+URZ+0xb0], R2 ;  /* 0x0000b002710075a7 */ /* 0x00072200080011ff */
[----:B-1----:R-:W-:Y:S01]  /*5590*/  @P6 SEL R115, RZ, 0x1, !P1 ;  /* 0x00000001ff736807 */ /* 0x002fe20004800000 */
[----:B---3--:R-:W-:Y:S06]  /*55a0*/  @!P6 BRA `(.L_x_89) ;  /* 0x000000000080e947 */ /* 0x008fec0003800000 */
[----:B------:R-:W-:Y:S01]  /*55b0*/  @P5 IMAD R5, R105, 0x1000, R100 ;  /* 0x0000100069055824 */ /* 0x000fe200078e0264 */
[----:B------:R-:W-:Y:S01]  /*55c0*/  ISETP.NE.AND P1, PT, R115, RZ, PT ;  /* 0x000000ff7300720c */ /* 0x000fe20003f25270 */
[----:B------:R-:W-:Y:S01]  /*55d0*/  BSSY B0, `(.L_x_90) ;  /* 0x000000b000007945 */ /* 0x000fe20003800000 */
[----:B------:R-:W-:Y:S01]  /*55e0*/  CS2R R82, SRZ ;  /* 0x0000000000527805 */ /* 0x000fe2000001ff00 */
[----:B------:R-:W-:Y:S01]  /*55f0*/  @P5 VIADD R4, R5, UR49 ;  /* 0x0000003105045c36 */ /* 0x000fe20008000000 */
[----:B------:R-:W-:Y:S02]  /*5600*/  CS2R R80, SRZ ;  /* 0x0000000000507805 */ /* 0x000fe4000001ff00 */
[----:B------:R-:W-:Y:S02]  /*5610*/  CS2R R86, SRZ ;  /* 0x0000000000567805 */ /* 0x000fe4000001ff00 */
[----:B------:R-:W-:Y:S01]  /*5620*/  CS2R R84, SRZ ;  /* 0x0000000000547805 */ /* 0x000fe2000001ff00 */
[----:B------:R-:W-:Y:S04]  /*5630*/  @P5 IMAD R4, R108, -0x10, R4 ;  /* 0xfffffff06c045824 */ /* 0x000fe800078e0204 */
[----:B------:R-:W-:Y:S05]  /*5640*/  @P1 BRA `(.L_x_91) ;  /* 0x00000000000c1947 */ /* 0x000fea0003800000 */
[----:B------:R-:W-:Y:S04]  /*5650*/  SHF.L.U32 R3, R104, 0x1f, RZ ;  /* 0x0000001f68037819 */ /* 0x000fe800000006ff */
[----:B------:R-:W1:Y:S02]  /*5660*/  SYNCS.PHASECHK.TRANS64.TRYWAIT P1, [R0+URZ+0x60], R3 ;  /* 0x00006003000075a7 */ /* 0x000e6400080211ff */
[----:B-1----:R-:W-:Y:S05]  /*5670*/  @!P1 BRA `(.L_x_92) ;  /* 0x0000002400209947 */ /* 0x002fea0003800000 */
.L_x_91:
[----:B------:R-:W-:Y:S05]  /*5680*/  BSYNC B0 ;  /* 0x0000000000007941 */ /* 0x000fea0003800000 */
.L_x_90:
[----:B------:R-:W-:Y:S01]  /*5690*/  ISETP.NE.AND P1, PT, R124, RZ, PT ;  /* 0x000000ff7c00720c */ /* 0x000fe20003f25270 */
[----:B-1----:R-:W-:Y:S02]  /*56a0*/  VIADD R3, R0, 0x70 ;  /* 0x0000007000037836 */ /* 0x002fe40000000000 */
[----:B------:R-:W-:Y:S02]  /*56b0*/  IMAD.U32 R0, RZ, RZ, UR37 ;  /* 0x00000025ff007e24 */ /* 0x000fe4000f8e00ff */
[----:B------:R-:W-:Y:S03]  /*56c0*/  VIADD R105, R105, 0x1 ;  /* 0x0000000169697836 */ /* 0x000fe60000000000 */
[----:B------:R-:W-:Y:S05]  /*56d0*/  PRMT R0, R0, 0x654, R3 ;  /* 0x0000065400007816 */ /* 0x000fea0000000003 */
[----:B------:R1:W3:Y:S04]  /*56e0*/  @P1 LDS.128 R80, [R5+UR49+0x200] ;  /* 0x0002003105501984 */ /* 0x0002e80008000c00 */
[----:B------:R1:W1:Y:S01]  /*56f0*/  @P1 LDS.128 R84, [R4+0x210] ;  /* 0x0002100004541984 */ /* 0x0002620000000c00 */
[C---:B------:R-:W-:Y:S01]  /*5700*/  ISETP.NE.AND P1, PT, R105.reuse, 0x2, PT ;  /* 0x000000026900780c */ /* 0x040fe20003f25270 */
[----:B------:R-:W-:Y:S01]  /*5710*/  @!PT LDS RZ, [RZ] ;  /* 0x00000000fffff984 */ /* 0x000fe20000000800 */
[----:B------:R-:W-:Y:S01]  /*5720*/  @!PT LDS RZ, [RZ] ;  /* 0x00000000fffff984 */ /* 0x000fe20000000800 */
[----:B------:R-:W-:Y:S01]  /*5730*/  @!PT LDS RZ, [RZ] ;  /* 0x00000000fffff984 */ /* 0x000fe20000000800 */
[----:B------:R-:W-:Y:S01]  /*5740*/  @!PT LDS RZ, [RZ] ;  /* 0x00000000fffff984 */ /* 0x000fe20000000800 */
[----:B------:R5:W-:Y:S06]  /*5750*/  MEMBAR.ALL.CTA ;  /* 0x0000000000007992 */ /* 0x000bec0000008000 */
[----:B-----5:R-:W5:Y:S01]  /*5760*/  FENCE.VIEW.ASYNC.S ;  /* 0x00000000000073c6 */ /* 0x020f620000000000 */
[----:B------:R-:W-:Y:S02]  /*5770*/  SEL R3, RZ, 0x1, P1 ;  /* 0x00000001ff037807 */ /* 0x000fe40000800000 */
[----:B------:R-:W-:Y:S02]  /*5780*/  SEL R105, R105, RZ, P1 ;  /* 0x000000ff69697207 */ /* 0x000fe40000800000 */
[----:B------:R-:W-:Y:S01]  /*5790*/  LOP3.LUT R104, R104, R3, RZ, 0x3c, !PT ;  /* 0x0000000368687212 */ /* 0x000fe200078e3cff */
[----:B-----5:R1:W-:Y:S06]  /*57a0*/  SYNCS.ARRIVE.TRANS64.RED.A1T0 RZ, [R0+URZ], RZ ;  /* 0x000000ff00ff79a7 */ /* 0x0203ec00081004ff */
.L_x_89:
[----:B------:R-:W-:Y:S05]  /*57b0*/  BSYNC B1 ;  /* 0x0000000000017941 */ /* 0x000fea0003800000 */
.L_x_88:
[----:B-1----:R-:W-:Y:S04]  /*57c0*/  SHF.R.U32.HI R0, RZ, 0x15, R48 ;  /* 0x00000015ff007819 */ /* 0x002fe80000011630 */
[----:B------:R-:W-:Y:S01]  /*57d0*/  LOP3.LUT P1, RZ, R0, 0x3, R101, 0x48, !PT ;  /* 0x0000000300ff7812 */ /* 0x000fe20007824865 */
[----:B------:R-:W-:Y:S01]  /*57e0*/  @!UPT UIADD3 URZ, UPT, UPT, URZ, URZ, URZ ;  /* 0x000000fffffff290 */ /* 0x000fe2000fffe0ff */
[----:B----4-:R-:W-:Y:S11]  /*57f0*/  @P0 BRA `(.L_x_93) ;  /* 0x0000000000080947 */ /* 0x010ff60003800000 */
[----:B------:R-:W1:Y:S02]  /*5800*/  SYNCS.PHASECHK.TRANS64.TRYWAIT P0, [R113+URZ+0xb0], R2 ;  /* 0x0000b002710075a7 */ /* 0x000e6400080011ff */
[----:B-1----:R-:W-:Y:S05]  /*5810*/  @!P0 BRA `(.L_x_94) ;  /* 0x0000002000cc8947 */ /* 0x002fea0003800000 */
.L_x_93:
[----:B------:R-:W-:Y:S05]  /*5820*/  @!P1 BRA `(.L_x_95) ;  /* 0x0000000000409947 */ /* 0x000fea0003800000 */
[----:B------:R-:W4:Y:S01]  /*5830*/  LDCU.64 UR8, c[0x4][0x70] ;  /* 0x01000e00ff0877ac */ /* 0x000f220008000a00 */
[----:B------:R-:W-:Y:S01]  /*5840*/  MOV R3, 0x0 ;  /* 0x0000000000037802 */ /* 0x000fe20000000f00 */
[----:B------:R-:W-:Y:S02]  /*5850*/  HFMA2 R12, -RZ, RZ, 0, 5.9604644775390625e-08 ;  /* 0x00000001ff0c7431 */ /* 0x000fe400000001ff */
[----:B------:R-:W-:Y:S02]  /*5860*/  IMAD.MOV.U32 R8, RZ, RZ, 0x192 ;  /* 0x00000192ff087424 */ /* 0x000fe400078e00ff */
[----:B------:R-:W-:Y:S01]  /*5870*/  IMAD.MOV.U32 R13, RZ, RZ, RZ ;  /* 0x000000ffff0d7224 */ /* 0x000fe200078e00ff */
[----:B------:R-:W5:Y:S01]  /*5880*/  LDCU.64 UR6, c[0x4][0x78] ;  /* 0x01000f00ff0677ac */ /* 0x000f620008000a00 */
[----:B-1----:R-:W1:Y:S01]  /*5890*/  LDC.64 R2, c[0x4][R3] ;  /* 0x0100000003027b82 */ /* 0x002e620000000a00 */
[----:B------:R-:W2:Y:S01]  /*58a0*/  LDCU.64 UR4, c[0x4][0x10] ;  /* 0x01000200ff0477ac */ /* 0x000ea20008000a00 */
[----:B----4-:R-:W-:Y:S01]  /*58b0*/  MOV R5, UR9 ;  /* 0x0000000900057c02 */ /* 0x010fe20008000f00 */
[----:B------:R-:W-:Y:S01]  /*58c0*/  IMAD.U32 R4, RZ, RZ, UR8 ;  /* 0x00000008ff047e24 */ /* 0x000fe2000f8e00ff */
[----:B-----5:R-:W-:Y:S01]  /*58d0*/  MOV R7, UR7 ;  /* 0x0000000700077c02 */ /* 0x020fe20008000f00 */
[----:B------:R-:W-:Y:S01]  /*58e0*/  IMAD.U32 R6, RZ, RZ, UR6 ;  /* 0x00000006ff067e24 */ /* 0x000fe2000f8e00ff */
[----:B--2---:R-:W-:Y:S01]  /*58f0*/  MOV R11, UR5 ;  /* 0x00000005000b7c02 */ /* 0x004fe20008000f00 */
[----:B------:R-:W-:Y:S02]  /*5900*/  IMAD.U32 R10, RZ, RZ, UR4 ;  /* 0x00000004ff0a7e24 */ /* 0x000fe4000f8e00ff */
[----:B------:R-:W-:Y:S07]  /*5910*/  LEPC R20, `(.L_x_95) ;  /* 0x000000001014794e */ /* 0x000fee0000000000 */
[----:B-1-3--:R-:W-:Y:S05]  /*5920*/  CALL.ABS.NOINC R2 ;  /* 0x0000000002007343 */ /* 0x00afea0003c00000 */
.L_x_95:
[-C--:B---3--:R-:W-:Y:S01]  /*5930*/  F2FP.F16.E4M3.UNPACK_B R51, R80.reuse ;  /* 0x00000050ff33723e */ /* 0x088fe200020006ff */
[----:B------:R-:W-:Y:S05]  /*5940*/  WARPSYNC.ALL ;  /* 0x0000000000007948 */ /* 0x000fea0003800000 */
[----:B------:R-:W-:Y:S01]  /*5950*/  R2UR UR4, R48 ;  /* 0x00000000300472ca */ /* 0x000fe200000e0000 */
[--C-:B------:R-:W-:Y:S01]  /*5960*/  HADD2.F32 R50, -RZ, R51.reuse.H0_H0 ;  /* 0x20000033ff327230 */ /* 0x100fe20000004100 */
[----:B------:R-:W-:Y:S01]  /*5970*/  F2FP.F16.E4M3.UNPACK_B R53, R80.H1 ;  /* 0x00000050ff35723e */ /* 0x000fe200030006ff */
[----:B------:R-:W-:Y:S01]  /*5980*/  HADD2.F32 R51, -RZ, R51.H1_H1 ;  /* 0x30000033ff337230 */ /* 0x000fe20000004100 */
[-C--:B------:R-:W-:Y:S01]  /*5990*/  F2FP.F16.E4M3.UNPACK_B R55, R81.reuse ;  /* 0x00000051ff37723e */ /* 0x080fe200020006ff */
[----:B------:R-:W-:Y:S01]  /*59a0*/  BSSY.RECONVERGENT B0, `(.L_x_96) ;  /* 0x0000099000007945 */ /* 0x000fe20003800200 */
[----:B------:R-:W-:Y:S01]  /*59b0*/  F2FP.F16.E4M3.UNPACK_B R57, R81.H1 ;  /* 0x00000051ff39723e */ /* 0x000fe200030006ff */
[--C-:B------:R-:W-:Y:S01]  /*59c0*/  HADD2.F32 R52, -RZ, R53.reuse.H0_H0 ;  /* 0x20000035ff347230 */ /* 0x100fe20000004100 */
[-C--:B------:R-:W-:Y:S01]  /*59d0*/  F2FP.F16.E4M3.UNPACK_B R59, R82.reuse ;  /* 0x00000052ff3b723e */ /* 0x080fe200020006ff */
[----:B------:R-:W-:Y:S01]  /*59e0*/  HADD2.F32 R54, -RZ, R53.H1_H1 ;  /* 0x30000035ff367230 */ /* 0x000fe20000004100 */
[----:B------:R-:W-:Y:S01]  /*59f0*/  F2FP.F16.E4M3.UNPACK_B R61, R82.H1 ;  /* 0x00000052ff3d723e */ /* 0x000fe200030006ff */
[--C-:B------:R-:W-:Y:S01]  /*5a00*/  HADD2.F32 R53, -RZ, R55.reuse.H0_H0 ;  /* 0x20000037ff357230 */ /* 0x100fe20000004100 */
[-C--:B------:R-:W-:Y:S01]  /*5a10*/  F2FP.F16.E4M3.UNPACK_B R63, R83.reuse ;  /* 0x00000053ff3f723e */ /* 0x080fe200020006ff */
[----:B------:R-:W-:Y:S01]  /*5a20*/  LDTM.16dp32bit_t0_t15.x32 R4, tmem[UR4] ;  /* 0x00000004000479ee */ /* 0x000fe20008a80000 */
[----:B------:R-:W2:Y:S01]  /*5a30*/  LDTM.16dp32bit_t16_t31.x32 R4, tmem[UR4+0x20] ;  /* 0x00002004000479ee */ /* 0x000ea20008aa0000 */
[----:B------:R-:W-:Y:S01]  /*5a40*/  SHF.L.U32 R125, R102, 0x4, RZ ;  /* 0x00000004667d7819 */ /* 0x000fe200000006ff */
[----:B------:R-:W-:Y:S01]  /*5a50*/  HADD2.F32 R56, -RZ, R55.H1_H1 ;  /* 0x30000037ff387230 */ /* 0x000fe20000004100 */
[----:B------:R-:W-:Y:S01]  /*5a60*/  ISETP.NE.AND P6, PT, R114, RZ, PT ;  /* 0x000000ff7200720c */ /* 0x000fe20003fc5270 */
[----:B------:R-:W-:Y:S01]  /*5a70*/  HADD2.F32 R60, -RZ, R59.H1_H1 ;  /* 0x3000003bff3c7230 */ /* 0x000fe20000004100 */
[----:B------:R-:W-:Y:S01]  /*5a80*/  IADD3 R114, PT, PT, R100, UR49, RZ ;  /* 0x0000003164727c10 */ /* 0x000fe2000fffe0ff */
[----:B------:R-:W-:Y:S01]  /*5a90*/  HADD2.F32 R64, -RZ, R63.H1_H1 ;  /* 0x3000003fff407230 */ /* 0x000fe20000004100 */
[----:B------:R-:W-:Y:S01]  /*5aa0*/  F2FP.F16.E4M3.UNPACK_B R65, R83.H1 ;  /* 0x00000053ff41723e */ /* 0x000fe200030006ff */
[--C-:B------:R-:W-:Y:S01]  /*5ab0*/  HADD2.F32 R55, -RZ, R57.reuse.H0_H0 ;  /* 0x20000039ff377230 */ /* 0x100fe20000004100 */
[----:B------:R-:W-:Y:S01]  /*5ac0*/  IADD3 R114, PT, PT, R114, R125, RZ ;  /* 0x0000007d72727210 */ /* 0x000fe20007ffe0ff */
[----:B------:R-:W-:Y:S01]  /*5ad0*/  HADD2.F32 R58, -RZ, R57.H1_H1 ;  /* 0x30000039ff3a7230 */ /* 0x000fe20000004100 */
[-C--:B------:R-:W-:Y:S01]  /*5ae0*/  F2FP.F16.E4M3.UNPACK_B R67, R84.reuse ;  /* 0x00000054ff43723e */ /* 0x080fe200020006ff */
[----:B------:R-:W-:Y:S01]  /*5af0*/  HADD2.F32 R57, -RZ, R59.H0_H0 ;  /* 0x2000003bff397230 */ /* 0x000fe20000004100 */
[----:B------:R-:W-:Y:S01]  /*5b00*/  F2FP.F16.E4M3.UNPACK_B R69, R84.H1 ;  /* 0x00000054ff45723e */ /* 0x000fe200030006ff */
[----:B------:R-:W-:Y:S01]  /*5b10*/  HADD2.F32 R59, -RZ, R61.H0_H0 ;  /* 0x2000003dff3b7230 */ /* 0x000fe20000004100 */
[-C--:B------:R-:W-:Y:S01]  /*5b20*/  F2FP.F16.E4M3.UNPACK_B R71, R85.reuse ;  /* 0x00000055ff47723e */ /* 0x080fe200020006ff */
[----:B------:R-:W-:Y:S01]  /*5b30*/  HADD2.F32 R68, -RZ, R67.H1_H1 ;  /* 0x30000043ff447230 */ /* 0x000fe20000004100 */
[----:B------:R-:W-:Y:S01]  /*5b40*/  F2FP.F16.E4M3.UNPACK_B R73, R85.H1 ;  /* 0x00000055ff49723e */ /* 0x000fe200030006ff */
[----:B------:R-:W-:Y:S01]  /*5b50*/  HADD2.F32 R62, -RZ, R61.H1_H1 ;  /* 0x3000003dff3e7230 */ /* 0x000fe20000004100 */
[-C--:B------:R-:W-:Y:S01]  /*5b60*/  F2FP.F16.E4M3.UNPACK_B R75, R86.reuse ;  /* 0x00000056ff4b723e */ /* 0x080fe200020006ff */
[----:B------:R-:W-:Y:S01]  /*5b70*/  HADD2.F32 R61, -RZ, R63.H0_H0 ;  /* 0x2000003fff3d7230 */ /* 0x000fe20000004100 */
[----:B------:R-:W-:Y:S01]  /*5b80*/  F2FP.F16.E4M3.UNPACK_B R77, R86.H1 ;  /* 0x00000056ff4d723e */ /* 0x000fe200030006ff */
[----:B------:R-:W-:Y:S01]  /*5b90*/  HADD2.F32 R72, -RZ, R71.H1_H1 ;  /* 0x30000047ff487230 */ /* 0x000fe20000004100 */
[----:B------:R-:W-:Y:S01]  /*5ba0*/  F2FP.F16.E4M3.UNPACK_B R79, R87.H1 ;  /* 0x00000057ff4f723e */ /* 0x000fe200030006ff */
[C---:B--2---:R-:W-:Y:S01]  /*5bb0*/  FMUL R0, R47.reuse, R4 ;  /* 0x000000042f007220 */ /* 0x044fe20000400000 */
[C---:B-1----:R-:W-:Y:S01]  /*5bc0*/  FMUL R2, R47.reuse, R5 ;  /* 0x000000052f027220 */ /* 0x042fe20000400000 */
[C---:B------:R-:W-:Y:S01]  /*5bd0*/  FMUL R4, R47.reuse, R8 ;  /* 0x000000082f047220 */ /* 0x040fe20000400000 */
[----:B------:R-:W-:Y:S01]  /*5be0*/  FMUL R5, R47, R9 ;  /* 0x000000092f057220 */ /* 0x000fe20000400000 */
[C---:B------:R-:W-:Y:S01]  /*5bf0*/  FFMA R0, R49.reuse, R50, R0 ;  /* 0x0000003231007223 */ /* 0x040fe20000000000 */
[----:B------:R-:W-:Y:S01]  /*5c00*/  FFMA R2, R49, R51, R2 ;  /* 0x0000003331027223 */ /* 0x000fe20000000002 */
[C---:B------:R-:W-:Y:S01]  /*5c10*/  FMUL R8, R47.reuse, R12 ;  /* 0x0000000c2f087220 */ /* 0x040fe20000400000 */
[C---:B------:R-:W-:Y:S01]  /*5c20*/  FMUL R9, R47.reuse, R13 ;  /* 0x0000000d2f097220 */ /* 0x040fe20000400000 */
[C---:B------:R-:W-:Y:S01]  /*5c30*/  FMUL R12, R47.reuse, R16 ;  /* 0x000000102f0c7220 */ /* 0x040fe20000400000 */
[C---:B------:R-:W-:Y:S01]  /*5c40*/  FMUL R13, R47.reuse, R17 ;  /* 0x000000112f0d7220 */ /* 0x040fe20000400000 */
[C---:B------:R-:W-:Y:S01]  /*5c50*/  FMUL R16, R47.reuse, R20 ;  /* 0x000000142f107220 */ /* 0x040fe20000400000 */
[C---:B------:R-:W-:Y:S01]  /*5c60*/  FMUL R17, R47.reuse, R21 ;  /* 0x000000152f117220 */ /* 0x040fe20000400000 */
[C---:B------:R-:W-:Y:S01]  /*5c70*/  FMUL R20, R47.reuse, R24 ;  /* 0x000000182f147220 */ /* 0x040fe20000400000 */
[C---:B------:R-:W-:Y:S01]  /*5c80*/  FMUL R21, R47.reuse, R25 ;  /* 0x000000192f157220 */ /* 0x040fe20000400000 */
[----:B------:R-:W-:Y:S02]  /*5c90*/  HADD2.F32 R76, -RZ, R75.H1_H1 ;  /* 0x3000004bff4c7230 */ /* 0x000fe40000004100 */
[C---:B------:R-:W-:Y:S01]  /*5ca0*/  FMUL R24, R47.reuse, R28 ;  /* 0x0000001c2f187220 */ /* 0x040fe20000400000 */
[C---:B------:R-:W-:Y:S01]  /*5cb0*/  FMUL R25, R47.reuse, R29 ;  /* 0x0000001d2f197220 */ /* 0x040fe20000400000 */
[C---:B------:R-:W-:Y:S01]  /*5cc0*/  FMUL R28, R47.reuse, R32 ;  /* 0x000000202f1c7220 */ /* 0x040fe20000400000 */
[C---:B------:R-:W-:Y:S01]  /*5cd0*/  FMUL R29, R47.reuse, R33 ;  /* 0x000000212f1d7220 */ /* 0x040fe20000400000 */
[C---:B------:R-:W-:Y:S01]  /*5ce0*/  FMUL R3, R47.reuse, R6 ;  /* 0x000000062f037220 */ /* 0x040fe20000400000 */
[C---:B------:R-:W-:Y:S01]  /*5cf0*/  FMUL R7, R47.reuse, R7 ;  /* 0x000000072f077220 */ /* 0x040fe20000400000 */
[C---:B------:R-:W-:Y:S01]  /*5d00*/  FMUL R6, R47.reuse, R10 ;  /* 0x0000000a2f067220 */ /* 0x040fe20000400000 */
[----:B------:R-:W-:Y:S01]  /*5d10*/  FMUL R11, R47, R11 ;  /* 0x0000000b2f0b7220 */ /* 0x000fe20000400000 */
[C---:B------:R-:W-:Y:S01]  /*5d20*/  FFMA R3, R49.reuse, R52, R3 ;  /* 0x0000003431037223 */ /* 0x040fe20000000003 */
[C---:B------:R-:W-:Y:S01]  /*5d30*/  FFMA R7, R49.reuse, R54, R7 ;  /* 0x0000003631077223 */ /* 0x040fe20000000007 */
[C---:B------:R-:W-:Y:S01]  /*5d40*/  FFMA R4, R49.reuse, R53, R4 ;  /* 0x0000003531047223 */ /* 0x040fe20000000004 */
[----:B------:R-:W-:Y:S01]  /*5d50*/  F2FP.F16.E4M3.UNPACK_B R50, R87 ;  /* 0x00000057ff32723e */ /* 0x000fe200020006ff */
[C---:B------:R-:W-:Y:S01]  /*5d60*/  FFMA R5, R49.reuse, R56, R5 ;  /* 0x0000003831057223 */ /* 0x040fe20000000005 */
[----:B------:R-:W-:Y:S01]  /*5d70*/  FFMA R6, R49, R55, R6 ;  /* 0x0000003731067223 */ /* 0x000fe20000000006 */
[----:B------:R-:W-:Y:S01]  /*5d80*/  F2FP.SATFINITE.E4M3.F32.PACK_AB_MERGE_C R117, R7, R3, RZ ;  /* 0x000000030775723e */ /* 0x000fe200048070ff */
[C---:B------:R-:W-:Y:S01]  /*5d90*/  FFMA R11, R49.reuse, R58, R11 ;  /* 0x0000003a310b7223 */ /* 0x040fe2000000000b */
[C---:B------:R-:W-:Y:S01]  /*5da0*/  FFMA R8, R49.reuse, R57, R8 ;  /* 0x0000003931087223 */ /* 0x040fe20000000008 */
[----:B------:R-:W-:Y:S01]  /*5db0*/  ISETP.NE.AND P0, PT, R110, RZ, PT ;  /* 0x000000ff6e00720c */ /* 0x000fe20003f05270 */
[----:B------:R-:W-:Y:S01]  /*5dc0*/  FFMA R9, R49, R60, R9 ;  /* 0x0000003c31097223 */ /* 0x000fe20000000009 */
[----:B------:R-:W-:Y:S01]  /*5dd0*/  F2FP.SATFINITE.E4M3.F32.PACK_AB_MERGE_C R116, R2, R0, R117 ;  /* 0x000000000274723e */ /* 0x000fe20004807075 */
[--C-:B------:R-:W-:Y:S01]  /*5de0*/  HADD2.F32 R51, -RZ, R50.reuse.H0_H0 ;  /* 0x20000032ff337230 */ /* 0x100fe20000004100 */
[----:B------:R-:W-:Y:S01]  /*5df0*/  F2FP.SATFINITE.E4M3.F32.PACK_AB_MERGE_C R117, R11, R6, RZ ;  /* 0x000000060b75723e */ /* 0x000fe200048070ff */
[----:B------:R-:W-:Y:S02]  /*5e00*/  HADD2.F32 R50, -RZ, R50.H1_H1 ;  /* 0x30000032ff327230 */ /* 0x000fe40000004100 */
[C---:B------:R-:W-:Y:S01]  /*5e10*/  FMUL R10, R47.reuse, R14 ;  /* 0x0000000e2f0a7220 */ /* 0x040fe20000400000 */
[----:B------:R-:W-:Y:S01]  /*5e20*/  FMUL R15, R47, R15 ;  /* 0x0000000f2f0f7220 */ /* 0x000fe20000400000 */
[--C-:B------:R-:W-:Y:S01]  /*5e30*/  HADD2.F32 R63, -RZ, R65.reuse.H0_H0 ;  /* 0x20000041ff3f7230 */ /* 0x100fe20000004100 */
[----:B------:R-:W-:Y:S01]  /*5e40*/  F2FP.SATFINITE.E4M3.F32.PACK_AB_MERGE_C R117, R5, R4, R117 ;  /* 0x000000040575723e */ /* 0x000fe20004807075 */
[C---:B------:R-:W-:Y:S01]  /*5e50*/  FFMA R10, R49.reuse, R59, R10 ;  /* 0x0000003b310a7223 */ /* 0x040fe2000000000a */
[C---:B------:R-:W-:Y:S01]  /*5e60*/  FFMA R15, R49.reuse, R62, R15 ;  /* 0x0000003e310f7223 */ /* 0x040fe2000000000f */
[C---:B------:R-:W-:Y:S01]  /*5e70*/  FFMA R12, R49.reuse, R61, R12 ;  /* 0x0000003d310c7223 */ /* 0x040fe2000000000c */
[----:B------:R-:W-:Y:S01]  /*5e80*/  FFMA R13, R49, R64, R13 ;  /* 0x00000040310d7223 */ /* 0x000fe2000000000d */
[----:B------:R-:W-:Y:S02]  /*5e90*/  HADD2.F32 R66, -RZ, R65.H1_H1 ;  /* 0x30000041ff427230 */ /* 0x000fe40000004100 */
[C---:B------:R-:W-:Y:S01]  /*5ea0*/  FMUL R14, R47.reuse, R18 ;  /* 0x000000122f0e7220 */ /* 0x040fe20000400000 */
[----:B------:R-:W-:Y:S02]  /*5eb0*/  HADD2.F32 R65, -RZ, R67.H0_H0 ;  /* 0x20000043ff417230 */ /* 0x000fe40000004100 */
[----:B------:R-:W-:Y:S01]  /*5ec0*/  FMUL R19, R47, R19 ;  /* 0x000000132f137220 */ /* 0x000fe20000400000 */
[--C-:B------:R-:W-:Y:S02]  /*5ed0*/  HADD2.F32 R67, -RZ, R69.reuse.H0_H0 ;  /* 0x20000045ff437230 */ /* 0x100fe40000004100 */
[----:B------:R-:W-:Y:S01]  /*5ee0*/  FFMA R14, R49, R63, R14 ;  /* 0x0000003f310e7223 */ /* 0x000fe2000000000e */
[----:B------:R-:W-:Y:S02]  /*5ef0*/  HADD2.F32 R70, -RZ, R69.H1_H1 ;  /* 0x30000045ff467230 */ /* 0x000fe40000004100 */
[----:B------:R-:W-:Y:S01]  /*5f00*/  FMUL R18, R47, R22 ;  /* 0x000000162f127220 */ /* 0x000fe20000400000 */
[----:B------:R-:W-:Y:S02]  /*5f10*/  HADD2.F32 R69, -RZ, R71.H0_H0 ;  /* 0x20000047ff457230 */ /* 0x000fe40000004100 */
[----:B------:R-:W-:Y:S01]  /*5f20*/  FFMA R19, R49, R66, R19 ;  /* 0x0000004231137223 */ /* 0x000fe20000000013 */
[----:B------:R-:W-:Y:S01]  /*5f30*/  FMUL R23, R47, R23 ;  /* 0x000000172f177220 */ /* 0x000fe20000400000 */
[C---:B------:R-:W-:Y:S01]  /*5f40*/  FFMA R16, R49.reuse, R65, R16 ;  /* 0x0000004131107223 */ /* 0x040fe20000000010 */
[C---:B------:R-:W-:Y:S01]  /*5f50*/  FFMA R17, R49.reuse, R68, R17 ;  /* 0x0000004431117223 */ /* 0x040fe20000000011 */
        /* <DEDUP_REMOVED lines=23> */
[----:B------:R-:W-:Y:S01]  /*60d0*/  F2FP.SATFINITE.E4M3.F32.PACK_AB_MERGE_C R118, R15, R10, RZ ;  /* 0x0000000a0f76723e */ /* 0x000fe200048070ff */
[----:B------:R-:W-:Y:S01]  /*60e0*/  FFMA R28, R49, R51, R28 ;  /* 0x00000033311c7223 */ /* 0x000fe2000000001c */
[----:B------:R-:W-:Y:S01]  /*60f0*/  F2FP.SATFINITE.E4M3.F32.PACK_AB_MERGE_C R119, R19, R14, RZ ;  /* 0x0000000e1377723e */ /* 0x000fe200048070ff */
[C---:B------:R-:W-:Y:S01]  /*6100*/  FFMA R29, R49.reuse, R50, R29 ;  /* 0x00000032311d7223 */ /* 0x040fe2000000001d */
[C---:B------:R-:W-:Y:S01]  /*6110*/  FFMA R30, R49.reuse, R77, R30 ;  /* 0x0000004d311e7223 */ /* 0x040fe2000000001e */
[----:B------:R-:W-:Y:S01]  /*6120*/  FFMA R35, R49, R52, R35 ;  /* 0x0000003431237223 */ /* 0x000fe20000000023 */
[----:B------:R-:W-:Y:S02]  /*6130*/  F2FP.SATFINITE.E4M3.F32.PACK_AB_MERGE_C R118, R9, R8, R118 ;  /* 0x000000080976723e */ /* 0x000fe40004807076 */
[----:B------:R-:W-:Y:S02]  /*6140*/  F2FP.SATFINITE.E4M3.F32.PACK_AB_MERGE_C R119, R13, R12, R119 ;  /* 0x0000000c0d77723e */ /* 0x000fe40004807077 */
[----:B------:R-:W-:Y:S02]  /*6150*/  F2FP.SATFINITE.E4M3.F32.PACK_AB_MERGE_C R120, R23, R18, RZ ;  /* 0x000000121778723e */ /* 0x000fe400048070ff */
[----:B------:R-:W-:Y:S01]  /*6160*/  F2FP.SATFINITE.E4M3.F32.PACK_AB_MERGE_C R121, R27, R22, RZ ;  /* 0x000000161b79723e */ /* 0x000fe200048070ff */
[----:B------:R1:W-:Y:S01]  /*6170*/  STS.128 [R100+UR49+0x2200], R116 ;  /* 0x0022007464007988 */ /* 0x0003e20008000c31 */
[----:B------:R-:W-:Y:S02]  /*6180*/  F2FP.SATFINITE.E4M3.F32.PACK_AB_MERGE_C R122, R31, R26, RZ ;  /* 0x0000001a1f7a723e */ /* 0x000fe400048070ff */
[----:B------:R-:W-:Y:S02]  /*6190*/  F2FP.SATFINITE.E4M3.F32.PACK_AB_MERGE_C R123, R35, R30, RZ ;  /* 0x0000001e237b723e */ /* 0x000fe400048070ff */
[----:B------:R-:W-:Y:S02]  /*61a0*/  F2FP.SATFINITE.E4M3.F32.PACK_AB_MERGE_C R120, R17, R16, R120 ;  /* 0x000000101178723e */ /* 0x000fe40004807078 */
[----:B------:R-:W-:Y:S02]  /*61b0*/  F2FP.SATFINITE.E4M3.F32.PACK_AB_MERGE_C R121, R21, R20, R121 ;  /* 0x000000141579723e */ /* 0x000fe40004807079 */
[----:B------:R-:W-:Y:S02]  /*61c0*/  F2FP.SATFINITE.E4M3.F32.PACK_AB_MERGE_C R122, R25, R24, R122 ;  /* 0x00000018197a723e */ /* 0x000fe4000480707a */
[----:B------:R-:W-:Y:S02]  /*61d0*/  F2FP.SATFINITE.E4M3.F32.PACK_AB_MERGE_C R123, R29, R28, R123 ;  /* 0x0000001c1d7b723e */ /* 0x000fe4000480707b */
[----:B------:R-:W-:Y:S02]  /*61e0*/  LEA R32, R105, UR49, 0x3 ;  /* 0x0000003169207c11 */ /* 0x000fe4000f8e18ff */
[----:B------:R-:W-:Y:S01]  /*61f0*/  @P6 SHF.L.U32 R33, R104, 0x1f, RZ ;  /* 0x0000001f68216819 */ /* 0x000fe200000006ff */
[----:B------:R1:W-:Y:S01]  /*6200*/  STS.128 [R114+0x2210], R120 ;  /* 0x0022107872007388 */ /* 0x0003e20000000c00 */
[----:B------:R-:W-:Y:S01]  /*6210*/  @!PT LDS RZ, [RZ] ;  /* 0x00000000fffff984 */ /* 0x000fe20000000800 */
[----:B------:R-:W-:Y:S01]  /*6220*/  @!PT LDS RZ, [RZ] ;  /* 0x00000000fffff984 */ /* 0x000fe20000000800 */
[----:B------:R-:W-:Y:S01]  /*6230*/  @!PT LDS RZ, [RZ] ;  /* 0x00000000fffff984 */ /* 0x000fe20000000800 */
[----:B------:R-:W-:Y:S01]  /*6240*/  @!PT LDS RZ, [RZ] ;  /* 0x00000000fffff984 */ /* 0x000fe20000000800 */
[----:B------:R2:W-:Y:S07]  /*6250*/  MEMBAR.ALL.CTA ;  /* 0x0000000000007992 */ /* 0x0005ee0000008000 */
[----:B--2---:R-:W2:Y:S02]  /*6260*/  FENCE.VIEW.ASYNC.S ;  /* 0x00000000000073c6 */ /* 0x004ea40000000000 */
[----:B--2---:R-:W-:Y:S06]  /*6270*/  BAR.SYNC.DEFER_BLOCKING 0x1, 0x80 ;  /* 0x0042000000007b1d */ /* 0x004fec0000010000 */
[----:B------:R-:W-:Y:S05]  /*6280*/  @P0 BRA `(.L_x_97) ;  /* 0x0000000000280947 */ /* 0x000fea0003800000 */
[----:B------:R-:W-:Y:S02]  /*6290*/  UIADD3 UR4, UPT, UPT, UR49, 0x2200, URZ ;  /* 0x0000220031047890 */ /* 0x000fe4000fffe0ff */
[----:B------:R-:W-:Y:S01]  /*62a0*/  UIADD3 UR6, UP0, UPT, UR52, 0x680, URZ ;  /* 0x0000068034067890 */ /* 0x000fe2000ff1e0ff */
[----:B------:R-:W-:Y:S03]  /*62b0*/  UMOV UR43, UR36 ;  /* 0x00000024002b7c82 */ /* 0x000fe60008000000 */
[----:B------:R-:W-:Y:S01]  /*62c0*/  MOV R109, UR4 ;  /* 0x00000004006d7c02 */ /* 0x000fe20008000f00 */
[----:B------:R-:W-:Y:S03]  /*62d0*/  UIADD3.X UR7, UPT, UPT, URZ, UR53, URZ, UP0, !UPT ;  /* 0x00000035ff077290 */ /* 0x000fe600087fe4ff */
[----:B------:R-:W-:Y:S11]  /*62e0*/  R2UR UR40, R109 ;  /* 0x000000006d2872ca */ /* 0x000ff600000e0000 */
[----:B------:R-:W-:Y:S02]  /*62f0*/  @!UPT UIADD3 URZ, UPT, UPT, URZ, URZ, URZ ;  /* 0x000000fffffff290 */ /* 0x000fe4000fffe0ff */
[----:B------:R2:W-:Y:S01]  /*6300*/  UTMASTG.3D [UR40], [UR6] ;  /* 0x00000028060073b5 */ /* 0x0005e20008010000 */
[----:B------:R0:W-:Y:S01]  /*6310*/  UTMACMDFLUSH ;  /* 0x00000000000079b7 */ /* 0x0001e20000000000 */
[----:B--2---:R-:W-:Y:S04]  /*6320*/  DEPBAR.LE SB0, 0x1 ;  /* 0x000080400000791a */ /* 0x004fe80000000000 */
.L_x_97:
[----:B------:R-:W-:Y:S05]  /*6330*/  BSYNC.RECONVERGENT B0 ;  /* 0x0000000000007941 */ /* 0x000fea0003800200 */
.L_x_96:
[----:B------:R-:W-:Y:S06]  /*6340*/  BAR.SYNC.DEFER_BLOCKING 0x1, 0x80 ;  /* 0x0042000000007b1d */ /* 0x000fec0000010000 */
[----:B------:R-:W2:Y:S01]  /*6350*/  @P6 SYNCS.PHASECHK.TRANS64.TRYWAIT P0, [R32+URZ+0x60], R33 ;  /* 0x00006021200065a7 */ /* 0x000ea200080011ff */
[----:B------:R-:W-:Y:S01]  /*6360*/  BSSY B1, `(.L_x_98) ;  /* 0x0000020000017945 */ /* 0x000fe20003800000 */
[----:B--2---:R-:W-:Y:S03]  /*6370*/  @P6 SEL R115, RZ, 0x1, !P0 ;  /* 0x00000001ff736807 */ /* 0x004fe60004000000 */
[----:B------:R-:W-:Y:S05]  /*6380*/  @!P6 BRA `(.L_x_99) ;  /* 0x000000000074e947 */ /* 0x000fea0003800000 */
[----:B------:R-:W-:Y:S01]  /*6390*/  ISETP.NE.AND P1, PT, R124, RZ, PT ;  /* 0x000000ff7c00720c */ /* 0x000fe20003f25270 */
[----:B------:R-:W-:Y:S01]  /*63a0*/  BSSY B0, `(.L_x_100) ;  /* 0x0000009000007945 */ /* 0x000fe20003800000 */
[----:B------:R-:W-:Y:S11]  /*63b0*/  ISETP.NE.AND P0, PT, R115, RZ, PT ;  /* 0x000000ff7300720c */ /* 0x000ff60003f05270 */
[----:B------:R-:W-:Y:S05]  /*63c0*/  @P1 IMAD R0, R105, 0x1000, R100 ;  /* 0x0000100069001824 */ /* 0x000fea00078e0264 */
[----:B------:R-:W-:Y:S05]  /*63d0*/  @P1 IADD3 R2, PT, PT, R0, UR49, RZ ;  /* 0x0000003100021c10 */ /* 0x000fea000fffe0ff */
[----:B------:R-:W-:Y:S01]  /*63e0*/  @P1 IMAD.IADD R2, R2, 0x1, R125 ;  /* 0x0000000102021824 */ /* 0x000fe200078e027d */
[----:B------:R-:W-:Y:S06]  /*63f0*/  @P0 BRA `(.L_x_101) ;  /* 0x00000000000c0947 */ /* 0x000fec0003800000 */
[----:B------:R-:W-:Y:S04]  /*6400*/  SHF.L.U32 R3, R104, 0x1f, RZ ;  /* 0x0000001f68037819 */ /* 0x000fe800000006ff */
[----:B------:R-:W2:Y:S02]  /*6410*/  SYNCS.PHASECHK.TRANS64.TRYWAIT P0, [R32+URZ+0x60], R3 ;  /* 0x00006003200075a7 */ /* 0x000ea400080011ff */
[----:B--2---:R-:W-:Y:S05]  /*6420*/  @!P0 BRA `(.L_x_102) ;  /* 0x0000001400dc8947 */ /* 0x004fea0003800000 */
.L_x_101:
[----:B------:R-:W-:Y:S05]  /*6430*/  BSYNC B0 ;  /* 0x0000000000007941 */ /* 0x000fea0003800000 */
.L_x_100:
[----:B------:R-:W-:Y:S01]  /*6440*/  ISETP.NE.AND P0, PT, R124, RZ, PT ;  /* 0x000000ff7c00720c */ /* 0x000fe20003f05270 */
[----:B--2---:R-:W-:Y:S02]  /*6450*/  VIADD R32, R32, 0x70 ;  /* 0x0000007020207836 */ /* 0x004fe40000000000 */
[----:B------:R-:W-:Y:S02]  /*6460*/  IMAD.U32 R3, RZ, RZ, UR37 ;  /* 0x00000025ff037e24 */ /* 0x000fe4000f8e00ff */
[----:B------:R-:W-:Y:S03]  /*6470*/  VIADD R105, R105, 0x1 ;  /* 0x0000000169697836 */ /* 0x000fe60000000000 */
[----:B------:R-:W-:Y:S05]  /*6480*/  PRMT R3, R3, 0x654, R32 ;  /* 0x0000065403037816 */ /* 0x000fea0000000020 */
[----:B------:R2:W3:Y:S04]  /*6490*/  @P0 LDS.128 R80, [R0+UR49+0x200] ;  /* 0x0002003100500984 */ /* 0x0004e80008000c00 */
[----:B------:R2:W4:Y:S01]  /*64a0*/  @P0 LDS.128 R84, [R2+0x210] ;  /* 0x0002100002540984 */ /* 0x0005220000000c00 */
[C---:B------:R-:W-:Y:S01]  /*64b0*/  ISETP.NE.AND P0, PT, R105.reuse, 0x2, PT ;  /* 0x000000026900780c */ /* 0x040fe20003f05270 */
[----:B------:R-:W-:Y:S01]  /*64c0*/  @!PT LDS RZ, [RZ] ;  /* 0x00000000fffff984 */ /* 0x000fe20000000800 */
[----:B------:R-:W-:Y:S01]  /*64d0*/  @!PT LDS RZ, [RZ] ;  /* 0x00000000fffff984 */ /* 0x000fe20000000800 */
[----:B------:R-:W-:Y:S01]  /*64e0*/  @!PT LDS RZ, [RZ] ;  /* 0x00000000fffff984 */ /* 0x000fe20000000800 */
[----:B------:R-:W-:Y:S01]  /*64f0*/  @!PT LDS RZ, [RZ] ;  /* 0x00000000fffff984 */ /* 0x000fe20000000800 */
[----:B------:R5:W-:Y:S06]  /*6500*/  MEMBAR.ALL.CTA ;  /* 0x0000000000007992 */ /* 0x000bec0000008000 */
[----:B-----5:R-:W5:Y:S01]  /*6510*/  FENCE.VIEW.ASYNC.S ;  /* 0x00000000000073c6 */ /* 0x020f620000000000 */
[----:B------:R-:W-:Y:S01]  /*6520*/  SEL R105, R105, RZ, P0 ;  /* 0x000000ff69697207 */ /* 0x000fe20000000000 */
[----:B-----5:R5:W-:Y:S02]  /*6530*/  SYNCS.ARRIVE.TRANS64.RED.A1T0 RZ, [R3+URZ], RZ ;  /* 0x000000ff03ff79a7 */ /* 0x020be400081004ff */
[----:B-----5:R-:W-:Y:S04]  /*6540*/  SEL R3, RZ, 0x1, P0 ;  /* 0x00000001ff037807 */ /* 0x020fe80000000000 */
[----:B--23--:R-:W-:Y:S02]  /*6550*/  LOP3.LUT R104, R104, R3, RZ, 0x3c, !PT ;  /* 0x0000000368687212 */ /* 0x00cfe400078e3cff */
.L_x_99:
[----:B------:R-:W-:Y:S05]  /*6560*/  BSYNC B1 ;  /* 0x0000000000017941 */ /* 0x000fea0003800000 */
.L_x_98:
[----:B------:R-:W-:Y:S05]  /*6570*/  VIADD R0, R48, 0x40 ;  /* 0x0000004030007836 */ /* 0x000fea0000000000 */
[----:B------:R-:W-:Y:S04]  /*6580*/  SHF.R.U32.HI R0, RZ, 0x15, R0 ;  /* 0x00000015ff007819 */ /* 0x000fe80000011600 */
[----:B------:R-:W-:Y:S11]  /*6590*/  LOP3.LUT P0, RZ, R0, 0x3, R101, 0x48, !PT ;  /* 0x0000000300ff7812 */ /* 0x000ff60007804865 */
[----:B------:R-:W-:Y:S02]  /*65a0*/  @!UPT UIADD3 URZ, UPT, UPT, URZ, URZ, URZ ;  /* 0x000000fffffff290 */ /* 0x000fe4000fffe0ff */
[----:B------:R-:W-:Y:S05]  /*65b0*/  @!P0 BRA `(.L_x_103) ;  /* 0x0000000000408947 */ /* 0x000fea0003800000 */
[----:B------:R-:W2:Y:S01]  /*65c0*/  LDCU.64 UR8, c[0x4][0x70] ;  /* 0x01000e00ff0877ac */ /* 0x000ea20008000a00 */
[----:B------:R-:W-:Y:S01]  /*65d0*/  MOV R3, 0x0 ;  /* 0x0000000000037802 */ /* 0x000fe20000000f00 */
[----:B------:R-:W-:Y:S02]  /*65e0*/  HFMA2 R12, -RZ, RZ, 0, 5.9604644775390625e-08 ;  /* 0x00000001ff0c7431 */ /* 0x000fe400000001ff */
[----:B------:R-:W-:Y:S02]  /*65f0*/  IMAD.MOV.U32 R8, RZ, RZ, 0x192 ;  /* 0x00000192ff087424 */ /* 0x000fe400078e00ff */
[----:B------:R-:W-:Y:S01]  /*6600*/  IMAD.MOV.U32 R13, RZ, RZ, RZ ;  /* 0x000000ffff0d7224 */ /* 0x000fe200078e00ff */
[----:B------:R-:W3:Y:S01]  /*6610*/  LDCU.64 UR6, c[0x4][0x78] ;  /* 0x01000f00ff0677ac */ /* 0x000ee20008000a00 */
[----:B------:R-:W1:Y:S01]  /*6620*/  LDC.64 R2, c[0x4][R3] ;  /* 0x0100000003027b82 */ /* 0x000e620000000a00 */
[----:B------:R-:W5:Y:S01]  /*6630*/  LDCU.64 UR4, c[0x4][0x10] ;  /* 0x01000200ff0477ac */ /* 0x000f620008000a00 */
[----:B--2---:R-:W-:Y:S01]  /*6640*/  MOV R5, UR9 ;  /* 0x0000000900057c02 */ /* 0x004fe20008000f00 */
[----:B------:R-:W-:Y:S01]  /*6650*/  IMAD.U32 R4, RZ, RZ, UR8 ;  /* 0x00000008ff047e24 */ /* 0x000fe2000f8e00ff */
[----:B---3--:R-:W-:Y:S01]  /*6660*/  MOV R7, UR7 ;  /* 0x0000000700077c02 */ /* 0x008fe20008000f00 */
[----:B------:R-:W-:Y:S01]  /*6670*/  IMAD.U32 R6, RZ, RZ, UR6 ;  /* 0x00000006ff067e24 */ /* 0x000fe2000f8e00ff */
[----:B-----5:R-:W-:Y:S01]  /*6680*/  MOV R11, UR5 ;  /* 0x00000005000b7c02 */ /* 0x020fe20008000f00 */
[----:B------:R-:W-:Y:S02]  /*6690*/  IMAD.U32 R10, RZ, RZ, UR4 ;  /* 0x00000004ff0a7e24 */ /* 0x000fe4000f8e00ff */
[----:B------:R-:W-:Y:S07]  /*66a0*/  LEPC R20, `(.L_x_103) ;  /* 0x000000001014794e */ /* 0x000fee0000000000 */
[----:B-1--4-:R-:W-:Y:S05]  /*66b0*/  CALL.ABS.NOINC R2 ;  /* 0x0000000002007343 */ /* 0x012fea0003c00000 */
.L_x_103:
[----:B------:R-:W-:Y:S01]  /*66c0*/  ISETP.NE.AND P0, PT, R110, RZ, PT ;  /* 0x000000ff6e00720c */ /* 0x000fe20003f05270 */
[----:B------:R-:W-:Y:S05]  /*66d0*/  WARPSYNC.ALL ;  /* 0x0000000000007948 */ /* 0x000fea0003800000 */
[----:B------:R-:W-:Y:S01]  /*66e0*/  R2UR UR4, R48 ;  /* 0x00000000300472ca */ /* 0x000fe200000e0000 */
[----:B------:R-:W-:Y:S01]  /*66f0*/  BSSY.RECONVERGENT B0, `(.L_x_104) ;  /* 0x000009c000007945 */ /* 0x000fe20003800200 */
[-C--:B------:R-:W-:Y:S02]  /*6700*/  F2FP.F16.E4M3.UNPACK_B R51, R80.reuse ;  /* 0x00000050ff33723e */ /* 0x080fe400020006ff */
[----:B------:R-:W-:Y:S02]  /*6710*/  F2FP.F16.E4M3.UNPACK_B R80, R80.H1 ;  /* 0x00000050ff50723e */ /* 0x000fe400030006ff */
[-C--:B------:R-:W-:Y:S01]  /*6720*/  F2FP.F16.E4M3.UNPACK_B R55, R81.reuse ;  /* 0x00000051ff37723e */ /* 0x080fe200020006ff */
[--C-:B------:R-:W-:Y:S01]  /*6730*/  HADD2.F32 R50, -RZ, R51.reuse.H0_H0 ;  /* 0x20000033ff327230 */ /* 0x100fe20000004100 */
[----:B------:R-:W-:Y:S01]  /*6740*/  F2FP.F16.E4M3.UNPACK_B R81, R81.H1 ;  /* 0x00000051ff51723e */ /* 0x000fe200030006ff */
[----:B------:R-:W-:Y:S01]  /*6750*/  HADD2.F32 R52, -RZ, R51.H1_H1 ;  /* 0x30000033ff347230 */ /* 0x000fe20000004100 */
[-C--:B------:R-:W-:Y:S01]  /*6760*/  F2FP.F16.E4M3.UNPACK_B R59, R82.reuse ;  /* 0x00000052ff3b723e */ /* 0x080fe200020006ff */
[--C-:B------:R-:W-:Y:S01]  /*6770*/  HADD2.F32 R51, -RZ, R80.reuse.H0_H0 ;  /* 0x20000050ff337230 */ /* 0x100fe20000004100 */
[----:B------:R-:W-:Y:S01]  /*6780*/  F2FP.F16.E4M3.UNPACK_B R82, R82.H1 ;  /* 0x00000052ff52723e */ /* 0x000fe200030006ff */
[----:B------:R-:W-:Y:S01]  /*6790*/  LDTM.16dp32bit_t0_t15.x32 R4, tmem[UR4+0x40] ;  /* 0x00004004000479ee */ /* 0x000fe20008a80000 */
[----:B------:R-:W2:Y:S01]  /*67a0*/  LDTM.16dp32bit_t16_t31.x32 R4, tmem[UR4+0x60] ;  /* 0x00006004000479ee */ /* 0x000ea20008aa0000 */
[----:B------:R-:W-:Y:S01]  /*67b0*/  NOP ;  /* 0x0000000000007918 */ /* 0x000fe20000000000 */
[--C-:B------:R-:W-:Y:S01]  /*67c0*/  HADD2.F32 R53, -RZ, R55.reuse.H0_H0 ;  /* 0x20000037ff357230 */ /* 0x100fe20000004100 */
[----:B------:R-:W-:Y:S01]  /*67d0*/  R2UR UR5, R113 ;  /* 0x00000000710572ca */ /* 0x000fe200000e0000 */
[----:B------:R-:W-:Y:S01]  /*67e0*/  HADD2.F32 R56, -RZ, R55.H1_H1 ;  /* 0x30000037ff387230 */ /* 0x000fe20000004100 */
[----:B------:R-:W-:Y:S01]  /*67f0*/  F2FP.F16.E4M3.UNPACK_B R63, R83 ;  /* 0x00000053ff3f723e */ /* 0x000fe200020006ff */
[--C-:B------:R-:W-:Y:S01]  /*6800*/  HADD2.F32 R57, -RZ, R59.reuse.H0_H0 ;  /* 0x2000003bff397230 */ /* 0x100fe20000004100 */
[----:B----4-:R-:W-:Y:S01]  /*6810*/  F2FP.F16.E4M3.UNPACK_B R67, R84 ;  /* 0x00000054ff43723e */ /* 0x010fe200020006ff */
[----:B------:R-:W-:Y:S01]  /*6820*/  HADD2.F32 R60, -RZ, R59.H1_H1 ;  /* 0x3000003bff3c7230 */ /* 0x000fe20000004100 */
[----:B------:R-:W-:Y:S01]  /*6830*/  F2FP.F16.E4M3.UNPACK_B R71, R85 ;  /* 0x00000055ff47723e */ /* 0x000fe200020006ff */
[--C-:B------:R-:W-:Y:S01]  /*6840*/  HADD2.F32 R61, -RZ, R63.reuse.H0_H0 ;  /* 0x2000003fff3d7230 */ /* 0x100fe20000004100 */
[----:B------:R-:W-:Y:S01]  /*6850*/  F2FP.F16.E4M3.UNPACK_B R75, R86 ;  /* 0x00000056ff4b723e */ /* 0x000fe200020006ff */
[----:B------:R-:W-:Y:S01]  /*6860*/  HADD2.F32 R64, -RZ, R63.H1_H1 ;  /* 0x3000003fff407230 */ /* 0x000fe20000004100 */
[----:B------:R-:W-:Y:S01]  /*6870*/  F2FP.F16.E4M3.UNPACK_B R77, R87 ;  /* 0x00000057ff4d723e */ /* 0x000fe200020006ff */
[--C-:B------:R-:W-:Y:S01]  /*6880*/  HADD2.F32 R65, -RZ, R67.reuse.H0_H0 ;  /* 0x20000043ff417230 */ /* 0x100fe20000004100 */
[----:B------:R-:W-:Y:S01]  /*6890*/  F2FP.F16.E4M3.UNPACK_B R83, R83.H1 ;  /* 0x00000053ff53723e */ /* 0x000fe200030006ff */
[----:B------:R-:W-:Y:S01]  /*68a0*/  UIADD3 UR5, UPT, UPT, UR5, 0xd0, URZ ;  /* 0x000000d005057890 */ /* 0x000fe2000fffe0ff */
[----:B------:R-:W-:Y:S01]  /*68b0*/  HADD2.F32 R67, -RZ, R67.H1_H1 ;  /* 0x30000043ff437230 */ /* 0x000fe20000004100 */
[----:B------:R-:W-:Y:S01]  /*68c0*/  F2FP.F16.E4M3.UNPACK_B R84, R84.H1 ;  /* 0x00000054ff54723e */ /* 0x000fe200030006ff */
[--C-:B------:R-:W-:Y:S01]  /*68d0*/  HADD2.F32 R69, -RZ, R71.reuse.H0_H0 ;  /* 0x20000047ff457230 */ /* 0x100fe20000004100 */
[----:B------:R-:W-:Y:S01]  /*68e0*/  UPRMT UR5, UR37, 0x654, UR5 ;  /* 0x0000065425057896 */ /* 0x000fe20008000005 */
[----:B------:R-:W-:Y:S01]  /*68f0*/  HADD2.F32 R72, -RZ, R71.H1_H1 ;  /* 0x30000047ff487230 */ /* 0x000fe20000004100 */
[----:B------:R-:W-:Y:S01]  /*6900*/  F2FP.F16.E4M3.UNPACK_B R85, R85.H1 ;  /* 0x00000055ff55723e */ /* 0x000fe200030006ff */
[--C-:B------:R-:W-:Y:S02]  /*6910*/  HADD2.F32 R73, -RZ, R75.reuse.H0_H0 ;  /* 0x2000004bff497230 */ /* 0x100fe40000004100 */
[C---:B--2---:R-:W-:Y:S01]  /*6920*/  FMUL R4, R47.reuse, R4 ;  /* 0x000000042f047220 */ /* 0x044fe20000400000 */
[C---:B------:R-:W-:Y:S01]  /*6930*/  FMUL R5, R47.reuse, R5 ;  /* 0x000000052f057220 */ /* 0x040fe20000400000 */
[C---:B------:R-:W-:Y:S01]  /*6940*/  FMUL R8, R47.reuse, R8 ;  /* 0x000000082f087220 */ /* 0x040fe20000400000 */
[----:B------:R-:W-:Y:S01]  /*6950*/  FMUL R9, R47, R9 ;  /* 0x000000092f097220 */ /* 0x000fe20000400000 */
[C---:B------:R-:W-:Y:S01]  /*6960*/  FFMA R4, R49.reuse, R50, R4 ;  /* 0x0000003231047223 */ /* 0x040fe20000000004 */
[----:B------:R-:W-:Y:S01]  /*6970*/  SYNCS.ARRIVE.TRANS64.RED.A1T0 RZ, [UR5], RZ ;  /* 0x000000ffffff79a7 */ /* 0x000fe20008100405 */
        /* <DEDUP_REMOVED lines=18> */
[--C-:B------:R-:W-:Y:S02]  /*6aa0*/  HADD2.F32 R55, -RZ, R81.reuse.H0_H0 ;  /* 0x20000051ff377230 */ /* 0x100fe40000004100 */
[----:B------:R-:W-:Y:S01]  /*6ab0*/  FMUL R10, R47, R10 ;  /* 0x0000000a2f0a7220 */ /* 0x000fe20000400000 */
[C---:B------:R-:W-:Y:S01]  /*6ac0*/  FFMA R6, R49.reuse, R51, R6 ;  /* 0x0000003331067223 */ /* 0x040fe20000000006 */
[----:B------:R-:W-:Y:S02]  /*6ad0*/  HADD2.F32 R58, -RZ, R81.H1_H1 ;  /* 0x30000051ff3a7230 */ /* 0x000fe40000004100 */
[C---:B------:R-:W-:Y:S01]  /*6ae0*/  FFMA R7, R49.reuse, R54, R7 ;  /* 0x0000003631077223 */ /* 0x040fe20000000007 */
[C---:B------:R-:W-:Y:S01]  /*6af0*/  FFMA R8, R49.reuse, R53, R8 ;  /* 0x0000003531087223 */ /* 0x040fe20000000008 */
[C---:B------:R-:W-:Y:S01]  /*6b00*/  FFMA R9, R49.reuse, R56, R9 ;  /* 0x0000003831097223 */ /* 0x040fe20000000009 */
[----:B------:R-:W-:Y:S01]  /*6b10*/  FFMA R10, R49, R55, R10 ;  /* 0x00000037310a7223 */ /* 0x000fe2000000000a */
[----:B------:R-:W-:Y:S01]  /*6b20*/  HADD2.F32 R51, -RZ, R77.H0_H0 ;  /* 0x2000004dff337230 */ /* 0x000fe20000004100 */
[----:B-1----:R-:W-:Y:S01]  /*6b30*/  F2FP.SATFINITE.E4M3.F32.PACK_AB_MERGE_C R116, R7, R6, RZ ;  /* 0x000000060774723e */ /* 0x002fe200048070ff */
[C---:B------:R-:W-:Y:S01]  /*6b40*/  FMUL R11, R47.reuse, R11 ;  /* 0x0000000b2f0b7220 */ /* 0x040fe20000400000 */
[--C-:B------:R-:W-:Y:S02]  /*6b50*/  HADD2.F32 R59, -RZ, R82.reuse.H0_H0 ;  /* 0x20000052ff3b7230 */ /* 0x100fe40000004100 */
[----:B------:R-:W-:Y:S01]  /*6b60*/  FMUL R14, R47, R14 ;  /* 0x0000000e2f0e7220 */ /* 0x000fe20000400000 */
[----:B------:R-:W-:Y:S01]  /*6b70*/  HADD2.F32 R62, -RZ, R82.H1_H1 ;  /* 0x30000052ff3e7230 */ /* 0x000fe20000004100 */
[----:B------:R-:W-:Y:S01]  /*6b80*/  F2FP.SATFINITE.E4M3.F32.PACK_AB_MERGE_C R116, R5, R4, R116 ;  /* 0x000000040574723e */ /* 0x000fe20004807074 */
[C---:B------:R-:W-:Y:S01]  /*6b90*/  FFMA R11, R49.reuse, R58, R11 ;  /* 0x0000003a310b7223 */ /* 0x040fe2000000000b */
[C---:B------:R-:W-:Y:S01]  /*6ba0*/  FFMA R12, R49.reuse, R57, R12 ;  /* 0x00000039310c7223 */ /* 0x040fe2000000000c */
[C---:B------:R-:W-:Y:S01]  /*6bb0*/  FFMA R13, R49.reuse, R60, R13 ;  /* 0x0000003c310d7223 */ /* 0x040fe2000000000d */
[----:B------:R-:W-:Y:S01]  /*6bc0*/  F2FP.F16.E4M3.UNPACK_B R86, R86.H1 ;  /* 0x00000056ff56723e */ /* 0x000fe200030006ff */
[----:B------:R-:W-:Y:S01]  /*6bd0*/  FFMA R14, R49, R59, R14 ;  /* 0x0000003b310e7223 */ /* 0x000fe2000000000e */
[----:B------:R-:W-:Y:S01]  /*6be0*/  F2FP.SATFINITE.E4M3.F32.PACK_AB_MERGE_C R117, R11, R10, RZ ;  /* 0x0000000a0b75723e */ /* 0x000fe200048070ff */
[C---:B------:R-:W-:Y:S01]  /*6bf0*/  FMUL R15, R47.reuse, R15 ;  /* 0x0000000f2f0f7220 */ /* 0x040fe20000400000 */
[--C-:B------:R-:W-:Y:S02]  /*6c00*/  HADD2.F32 R63, -RZ, R83.reuse.H0_H0 ;  /* 0x20000053ff3f7230 */ /* 0x100fe40000004100 */
[----:B------:R-:W-:Y:S01]  /*6c10*/  FMUL R18, R47, R18 ;  /* 0x000000122f127220 */ /* 0x000fe20000400000 */
[----:B------:R-:W-:Y:S01]  /*6c20*/  HADD2.F32 R66, -RZ, R83.H1_H1 ;  /* 0x30000053ff427230 */ /* 0x000fe20000004100 */
[----:B------:R-:W-:Y:S01]  /*6c30*/  F2FP.SATFINITE.E4M3.F32.PACK_AB_MERGE_C R117, R9, R8, R117 ;  /* 0x000000080975723e */ /* 0x000fe20004807075 */
[C---:B------:R-:W-:Y:S01]  /*6c40*/  FFMA R15, R49.reuse, R62, R15 ;  /* 0x0000003e310f7223 */ /* 0x040fe2000000000f */
[C---:B------:R-:W-:Y:S01]  /*6c50*/  FFMA R16, R49.reuse, R61, R16 ;  /* 0x0000003d31107223 */ /* 0x040fe20000000010 */
[----:B------:R-:W-:Y:S01]  /*6c60*/  FFMA R17, R49, R64, R17 ;  /* 0x0000004031117223 */ /* 0x000fe20000000011 */
[----:B------:R-:W-:Y:S01]  /*6c70*/  FMUL R19, R47, R19 ;  /* 0x000000132f137220 */ /* 0x000fe20000400000 */
        /* <DEDUP_REMOVED lines=15> */
[----:B------:R-:W-:Y:S01]  /*6d70*/  F2FP.F16.E4M3.UNPACK_B R87, R87.H1 ;  /* 0x00000057ff57723e */ /* 0x000fe200030006ff */
        /* <DEDUP_REMOVED lines=32> */
[----:B------:R-:W-:Y:S03]  /*6f80*/  IADD3 R79, PT, PT, R44, 0x1, RZ ;  /* 0x000000012c4f7810 */ /* 0x000fe60007ffe0ff */
        /* <DEDUP_REMOVED lines=9> */
[----:B------:R-:W-:Y:S02]  /*7020*/  UIADD3 UR8, UP0, UPT, UR52, 0x680, URZ ;  /* 0x0000068034087890 */ /* 0x000fe4000ff1e0ff */
[----:B------:R-:W-:Y:S02]  /*7030*/  UIADD3 UR5, UPT, UPT, UR41, 0x40, URZ ;  /* 0x0000004029057890 */ /* 0x000fe4000fffe0ff */
[----:B------:R-:W-:Y:S02]  /*7040*/  UIADD3 UR4, UPT, UPT, UR49, 0x3200, URZ ;  /* 0x0000320031047890 */ /* 0x000fe4000fffe0ff */
[----:B------:R-:W-:Y:S01]  /*7050*/  UIADD3.X UR9, UPT, UPT, URZ, UR53, URZ, UP0, !UPT ;  /* 0x00000035ff097290 */ /* 0x000fe200087fe4ff */
[----:B------:R-:W-:Y:S01]  /*7060*/  UMOV UR6, UR42 ;  /* 0x0000002a00067c82 */ /* 0x000fe20008000000 */
[----:B------:R-:W-:Y:S07]  /*7070*/  UMOV UR7, UR36 ;  /* 0x0000002400077c82 */ /* 0x000fee0008000000 */
[----:B------:R2:W-:Y:S01]  /*7080*/  UTMASTG.3D [UR4], [UR8] ;  /* 0x00000004080073b5 */ /* 0x0005e20008010000 */
[----:B------:R0:W-:Y:S01]  /*7090*/  UTMACMDFLUSH ;  /* 0x00000000000079b7 */ /* 0x0001e20000000000 */
[----:B--2---:R-:W-:Y:S04]  /*70a0*/  DEPBAR.LE SB0, 0x1 ;  /* 0x000080400000791a */ /* 0x004fe80000000000 */
.L_x_105:
[----:B------:R-:W-:Y:S05]  /*70b0*/  BSYNC.RECONVERGENT B0 ;  /* 0x0000000000007941 */ /* 0x000fea0003800200 */
.L_x_104:
[----:B------:R-:W-:Y:S01]  /*70c0*/  BAR.SYNC.DEFER_BLOCKING 0x1, 0x80 ;  /* 0x0042000000007b1d */ /* 0x000fe20000010000 */
[----:B------:R-:W-:Y:S01]  /*70d0*/  ISETP.NE.AND P2, PT, R111, RZ, PT ;  /* 0x000000ff6f00720c */ /* 0x000fe20003f45270 */
[----:B------:R-:W-:Y:S01]  /*70e0*/  IMAD.IADD R20, R43, 0x1, R94 ;  /* 0x000000012b147824 */ /* 0x000fe200078e025e */
[----:B------:R-:W-:Y:S01]  /*70f0*/  ISETP.NE.AND P0, PT, R112, 0x2, PT ;  /* 0x000000027000780c */ /* 0x000fe20003f05270 */
[----:B------:R-:W-:Y:S01]  /*7100*/  IMAD.IADD R21, R45, 0x1, R96 ;  /* 0x000000012d157824 */ /* 0x000fe200078e0260 */
[----:B------:R-:W-:Y:S02]  /*7110*/  ISETP.NE.AND P1, PT, R79, 0x4, PT ;  /* 0x000000044f00780c */ /* 0x000fe40003f25270 */
[----:B------:R-:W-:Y:S02]  /*7120*/  SEL R3, RZ, 0x1, P0 ;  /* 0x00000001ff037807 */ /* 0x000fe40000000000 */
[----:B------:R-:W-:Y:S02]  /*7130*/  SEL R0, RZ, 0x1, P1 ;  /* 0x00000001ff007807 */ /* 0x000fe40000800000 */
[----:B------:R-:W-:Y:S02]  /*7140*/  LOP3.LUT R106, R106, R3, RZ, 0x3c, !PT ;  /* 0x000000036a6a7212 */ /* 0x000fe400078e3cff */
[----:B------:R-:W-:Y:S02]  /*7150*/  LOP3.LUT R107, R107, R0, RZ, 0x3c, !PT ;  /* 0x000000006b6b7212 */ /* 0x000fe400078e3cff */
[----:B------:R-:W-:Y:S02]  /*7160*/  @P2 R2UR UR36, R103 ;  /* 0x00000000672422ca */ /* 0x000fe400000e0000 */
[----:B------:R-:W-:Y:S02]  /*7170*/  SEL R112, R112, RZ, P0 ;  /* 0x000000ff70707207 */ /* 0x000fe40000000000 */
[----:B------:R-:W-:Y:S01]  /*7180*/  SEL R44, R79, RZ, P1 ;  /* 0x000000ff4f2c7207 */ /* 0x000fe20000800000 */
[----:B------:R-:W-:Y:S10]  /*7190*/  @P2 BRA `(.L_x_106) ;  /* 0xffffffd400f82947 */ /* 0x000ff4000383ffff */
[----:B------:R-:W-:Y:S05]  /*71a0*/  EXIT ;  /* 0x000000000000794d */ /* 0x000fea0003800000 */
.L_x_19:
[----:B--2---:R2:W1:Y:S02]  /*71b0*/  SYNCS.PHASECHK.TRANS64.TRYWAIT P0, [R3+URZ+0x100], R2 ;  /* 0x00010002030075a7 */ /* 0x00446400080011ff */
[----:B-1----:R-:W-:Y:S05]  /*71c0*/  @!P0 NANOSLEEP.SYNCS 0x989680 ;  /* 0x009896800000895d */ /* 0x002fea0003900000 */
[----:B------:R-:W1:Y:S02]  /*71d0*/  @!P0 SYNCS.PHASECHK.TRANS64 P0, [R3+URZ+0x100], R2 ;  /* 0x00010002030085a7 */ /* 0x000e6400080010ff */
[----:B-1----:R-:W-:Y:S05]  /*71e0*/  @!P0 BRA `(.L_x_19) ;  /* 0xfffffffc00f08947 */ /* 0x002fea000383ffff */
[----:B------:R-:W-:Y:S05]  /*71f0*/  BRA `(.L_x_107) ;  /* 0xffffffa000fc7947 */ /* 0x000fea000383ffff */
.L_x_22:
[----:B-1----:R-:W-:-:S07]  /*7200*/  MOV R2, UR33 ;  /* 0x0000002100027c02 */ /* 0x002fce0008000f00 */
.L_x_108:
[----:B-1----:R1:W2:Y:S02]  /*7210*/  SYNCS.PHASECHK.TRANS64.TRYWAIT P0, [R2+URZ+0x30], R5 ;  /* 0x00003005020075a7 */ /* 0x0022a400080011ff */
[----:B--2---:R-:W-:Y:S05]  /*7220*/  @!P0 NANOSLEEP.SYNCS 0x989680 ;  /* 0x009896800000895d */ /* 0x004fea0003900000 */
[----:B------:R-:W2:Y:S02]  /*7230*/  @!P0 SYNCS.PHASECHK.TRANS64 P0, [R2+URZ+0x30], R5 ;  /* 0x00003005020085a7 */ /* 0x000ea400080010ff */
[----:B--2---:R-:W-:Y:S05]  /*7240*/  @!P0 BRA `(.L_x_108) ;  /* 0xfffffffc00f08947 */ /* 0x004fea000383ffff */
[----:B------:R-:W-:Y:S05]  /*7250*/  BRA `(.L_x_21) ;  /* 0xffffffa4004c7947 */ /* 0x000fea000383ffff */
.L_x_28:
[----:B-1----:R-:W-:-:S07]  /*7260*/  MOV R2, UR17 ;  /* 0x0000001100027c02 */ /* 0x002fce0008000f00 */
.L_x_109:
[----:B-1----:R1:W2:Y:S02]  /*7270*/  SYNCS.PHASECHK.TRANS64.TRYWAIT P0, [R2+URZ+0x30], R5 ;  /* 0x00003005020075a7 */ /* 0x0022a400080011ff */
[----:B--2---:R-:W-:Y:S05]  /*7280*/  @!P0 NANOSLEEP.SYNCS 0x989680 ;  /* 0x009896800000895d */ /* 0x004fea0003900000 */
[----:B------:R-:W2:Y:S02]  /*7290*/  @!P0 SYNCS.PHASECHK.TRANS64 P0, [R2+URZ+0x30], R5 ;  /* 0x00003005020085a7 */ /* 0x000ea400080010ff */
[----:B--2---:R-:W-:Y:S05]  /*72a0*/  @!P0 BRA `(.L_x_109) ;  /* 0xfffffffc00f08947 */ /* 0x004fea000383ffff */
[----:B------:R-:W-:Y:S05]  /*72b0*/  BRA `(.L_x_27) ;  /* 0xffffffa400f47947 */ /* 0x000fea000383ffff */
.L_x_32:
[----:B-1----:R1:W2:Y:S02]  /*72c0*/  SYNCS.PHASECHK.TRANS64.TRYWAIT P0, [R2+URZ+0x90], R3 ;  /* 0x00009003020075a7 */ /* 0x0022a400080011ff */
[----:B--2---:R-:W-:Y:S05]  /*72d0*/  @!P0 NANOSLEEP.SYNCS 0x989680 ;  /* 0x009896800000895d */ /* 0x004fea0003900000 */
[----:B------:R-:W2:Y:S02]  /*72e0*/  @!P0 SYNCS.PHASECHK.TRANS64 P0, [R2+URZ+0x90], R3 ;  /* 0x00009003020085a7 */ /* 0x000ea400080010ff */
[----:B--2---:R-:W-:Y:S05]  /*72f0*/  @!P0 BRA `(.L_x_32) ;  /* 0xfffffffc00f08947 */ /* 0x004fea000383ffff */
[----:B------:R-:W-:Y:S05]  /*7300*/  BRA `(.L_x_110) ;  /* 0xffffffa800847947 */ /* 0x000fea000383ffff */
.L_x_36:
[----:B----4-:R-:W-:-:S07]  /*7310*/  MOV R0, UR5 ;  /* 0x0000000500007c02 */ /* 0x010fce0008000f00 */
.L_x_111:
[----:B-1----:R1:W2:Y:S02]  /*7320*/  SYNCS.PHASECHK.TRANS64.TRYWAIT P0, [R0+URZ], R3 ;  /* 0x00000003000075a7 */ /* 0x0022a400080011ff */
[----:B--2---:R-:W-:Y:S05]  /*7330*/  @!P0 NANOSLEEP.SYNCS 0x989680 ;  /* 0x009896800000895d */ /* 0x004fea0003900000 */
[----:B------:R-:W2:Y:S02]  /*7340*/  @!P0 SYNCS.PHASECHK.TRANS64 P0, [R0+URZ], R3 ;  /* 0x00000003000085a7 */ /* 0x000ea400080010ff */
[----:B--2---:R-:W-:Y:S05]  /*7350*/  @!P0 BRA `(.L_x_111) ;  /* 0xfffffffc00f08947 */ /* 0x004fea000383ffff */
[----:B------:R-:W-:Y:S05]  /*7360*/  BRA `(.L_x_112) ;  /* 0xffffffac00f47947 */ /* 0x000fea000383ffff */
.L_x_37:
[----:B----4-:R-:W-:-:S07]  /*7370*/  MOV R0, UR5 ;  /* 0x0000000500007c02 */ /* 0x010fce0008000f00 */
.L_x_113:
[----:B-1----:R1:W2:Y:S02]  /*7380*/  SYNCS.PHASECHK.TRANS64.TRYWAIT P0, [R0+URZ], R3 ;  /* 0x00000003000075a7 */ /* 0x0022a400080011ff */
[----:B--2---:R-:W-:Y:S05]  /*7390*/  @!P0 NANOSLEEP.SYNCS 0x989680 ;  /* 0x009896800000895d */ /* 0x004fea0003900000 */
[----:B------:R-:W2:Y:S02]  /*73a0*/  @!P0 SYNCS.PHASECHK.TRANS64 P0, [R0+URZ], R3 ;  /* 0x00000003000085a7 */ /* 0x000ea400080010ff */
[----:B--2---:R-:W-:Y:S05]  /*73b0*/  @!P0 BRA `(.L_x_113) ;  /* 0xfffffffc00f08947 */ /* 0x004fea000383ffff */
[----:B------:R-:W-:Y:S05]  /*73c0*/  BRA `(.L_x_114) ;  /* 0xffffffb000007947 */ /* 0x000fea000383ffff */
.L_x_38:
[----:B----4-:R-:W-:-:S07]  /*73d0*/  MOV R0, UR5 ;  /* 0x0000000500007c02 */ /* 0x010fce0008000f00 */
.L_x_115:
[----:B-1----:R1:W2:Y:S02]  /*73e0*/  SYNCS.PHASECHK.TRANS64.TRYWAIT P0, [R0+URZ], R3 ;  /* 0x00000003000075a7 */ /* 0x0022a400080011ff */
[----:B--2---:R-:W-:Y:S05]  /*73f0*/  @!P0 NANOSLEEP.SYNCS 0x989680 ;  /* 0x009896800000895d */ /* 0x004fea0003900000 */
[----:B------:R-:W2:Y:S02]  /*7400*/  @!P0 SYNCS.PHASECHK.TRANS64 P0, [R0+URZ], R3 ;  /* 0x00000003000085a7 */ /* 0x000ea400080010ff */
[----:B--2---:R-:W-:Y:S05]  /*7410*/  @!P0 BRA `(.L_x_115) ;  /* 0xfffffffc00f08947 */ /* 0x004fea000383ffff */
[----:B------:R-:W-:Y:S05]  /*7420*/  BRA `(.L_x_116) ;  /* 0xffffffb0000c7947 */ /* 0x000fea000383ffff */
.L_x_39:
[----:B----4-:R-:W-:-:S07]  /*7430*/  MOV R0, UR5 ;  /* 0x0000000500007c02 */ /* 0x010fce0008000f00 */
.L_x_117:
[----:B-1----:R1:W2:Y:S02]  /*7440*/  SYNCS.PHASECHK.TRANS64.TRYWAIT P0, [R0+URZ], R3 ;  /* 0x00000003000075a7 */ /* 0x0022a400080011ff */
[----:B--2---:R-:W-:Y:S05]  /*7450*/  @!P0 NANOSLEEP.SYNCS 0x989680 ;  /* 0x009896800000895d */ /* 0x004fea0003900000 */
[----:B------:R-:W2:Y:S02]  /*7460*/  @!P0 SYNCS.PHASECHK.TRANS64 P0, [R0+URZ], R3 ;  /* 0x00000003000085a7 */ /* 0x000ea400080010ff */
[----:B--2---:R-:W-:Y:S05]  /*7470*/  @!P0 BRA `(.L_x_117) ;  /* 0xfffffffc00f08947 */ /* 0x004fea000383ffff */
[----:B------:R-:W-:Y:S05]  /*7480*/  BRA `(.L_x_118) ;  /* 0xffffffb000187947 */ /* 0x000fea000383ffff */
.L_x_40:
[----:B----4-:R-:W-:-:S07]  /*7490*/  MOV R0, UR5 ;  /* 0x0000000500007c02 */ /* 0x010fce0008000f00 */
.L_x_119:
[----:B-1----:R1:W2:Y:S02]  /*74a0*/  SYNCS.PHASECHK.TRANS64.TRYWAIT P0, [R0+URZ], R3 ;  /* 0x00000003000075a7 */ /* 0x0022a400080011ff */
[----:B--2---:R-:W-:Y:S05]  /*74b0*/  @!P0 NANOSLEEP.SYNCS 0x989680 ;  /* 0x009896800000895d */ /* 0x004fea0003900000 */
[----:B------:R-:W2:Y:S02]  /*74c0*/  @!P0 SYNCS.PHASECHK.TRANS64 P0, [R0+URZ], R3 ;  /* 0x00000003000085a7 */ /* 0x000ea400080010ff */
[----:B--2---:R-:W-:Y:S05]  /*74d0*/  @!P0 BRA `(.L_x_119) ;  /* 0xfffffffc00f08947 */ /* 0x004fea000383ffff */
[----:B------:R-:W-:Y:S05]  /*74e0*/  BRA `(.L_x_120) ;  /* 0xffffffb000247947 */ /* 0x000fea000383ffff */
.L_x_43:
[----:B-1----:R1:W2:Y:S02]  /*74f0*/  SYNCS.PHASECHK.TRANS64.TRYWAIT P0, [R0+URZ+0xf0], R5 ;  /* 0x0000f005000075a7 */ /* 0x0022a400080011ff */
[----:B--2---:R-:W-:Y:S05]  /*7500*/  @!P0 NANOSLEEP.SYNCS 0x989680 ;  /* 0x009896800000895d */ /* 0x004fea0003900000 */
[----:B------:R-:W2:Y:S02]  /*7510*/  @!P0 SYNCS.PHASECHK.TRANS64 P0, [R0+URZ+0xf0], R5 ;  /* 0x0000f005000085a7 */ /* 0x000ea400080010ff */
[----:B--2---:R-:W-:Y:S05]  /*7520*/  @!P0 BRA `(.L_x_43) ;  /* 0xfffffffc00f08947 */ /* 0x004fea000383ffff */
[----:B------:R-:W-:Y:S05]  /*7530*/  BRA `(.L_x_121) ;  /* 0xffffffb000807947 */ /* 0x000fea000383ffff */
.L_x_44:
[----:B------:R-:W-:-:S07]  /*7540*/  MOV R0, UR5 ;  /* 0x0000000500007c02 */ /* 0x000fce0008000f00 */
.L_x_122:
[----:B-1----:R1:W2:Y:S02]  /*7550*/  SYNCS.PHASECHK.TRANS64.TRYWAIT P0, [R0+URZ+0xa0], R5 ;  /* 0x0000a005000075a7 */ /* 0x0022a400080011ff */
[----:B--2---:R-:W-:Y:S05]  /*7560*/  @!P0 NANOSLEEP.SYNCS 0x989680 ;  /* 0x009896800000895d */ /* 0x004fea0003900000 */
[----:B------:R-:W2:Y:S02]  /*7570*/  @!P0 SYNCS.PHASECHK.TRANS64 P0, [R0+URZ+0xa0], R5 ;  /* 0x0000a005000085a7 */ /* 0x000ea400080010ff */
[----:B--2---:R-:W-:Y:S05]  /*7580*/  @!P0 BRA `(.L_x_122) ;  /* 0xfffffffc00f08947 */ /* 0x004fea000383ffff */
[----:B------:R-:W-:Y:S05]  /*7590*/  BRA `(.L_x_123) ;  /* 0xffffffb000907947 */ /* 0x000fea000383ffff */
.L_x_45:
[----:B-1----:R1:W2:Y:S02]  /*75a0*/  SYNCS.PHASECHK.TRANS64.TRYWAIT P1, [R0+URZ+0x90], R5 ;  /* 0x00009005000075a7 */ /* 0x0022a400080211ff */
[----:B--2---:R-:W-:Y:S05]  /*75b0*/  @!P1 NANOSLEEP.SYNCS 0x989680 ;  /* 0x009896800000995d */ /* 0x004fea0003900000 */
[----:B------:R-:W2:Y:S02]  /*75c0*/  @!P1 SYNCS.PHASECHK.TRANS64 P1, [R0+URZ+0x90], R5 ;  /* 0x00009005000095a7 */ /* 0x000ea400080210ff */
[----:B--2---:R-:W-:Y:S05]  /*75d0*/  @!P1 BRA `(.L_x_45) ;  /* 0xfffffffc00f09947 */ /* 0x004fea000383ffff */
[----:B------:R-:W-:Y:S05]  /*75e0*/  BRA `(.L_x_124) ;  /* 0xffffffb000c07947 */ /* 0x000fea000383ffff */
.L_x_48:
[----:B------:R-:W-:-:S07]  /*75f0*/  MOV R0, UR5 ;  /* 0x0000000500007c02 */ /* 0x000fce0008000f00 */
.L_x_125:
[----:B-1----:R1:W2:Y:S02]  /*7600*/  SYNCS.PHASECHK.TRANS64.TRYWAIT P0, [R0+URZ+0xa0], R3 ;  /* 0x0000a003000075a7 */ /* 0x0022a400080011ff */
[----:B--2---:R-:W-:Y:S05]  /*7610*/  @!P0 NANOSLEEP.SYNCS 0x989680 ;  /* 0x009896800000895d */ /* 0x004fea0003900000 */
[----:B------:R-:W2:Y:S02]  /*7620*/  @!P0 SYNCS.PHASECHK.TRANS64 P0, [R0+URZ+0xa0], R3 ;  /* 0x0000a003000085a7 */ /* 0x000ea400080010ff */
[----:B--2---:R-:W-:Y:S05]  /*7630*/  @!P0 BRA `(.L_x_125) ;  /* 0xfffffffc00f08947 */ /* 0x004fea000383ffff */
[----:B------:R-:W-:Y:S05]  /*7640*/  BRA `(.L_x_47) ;  /* 0xffffffb400147947 */ /* 0x000fea000383ffff */
.L_x_55:
[----:B-1----:R1:W2:Y:S02]  /*7650*/  SYNCS.PHASECHK.TRANS64.TRYWAIT P1, [R0+URZ+0x90], R5 ;  /* 0x00009005000075a7 */ /* 0x0022a400080211ff */
[----:B--2---:R-:W-:Y:S05]  /*7660*/  @!P1 NANOSLEEP.SYNCS 0x989680 ;  /* 0x009896800000995d */ /* 0x004fea0003900000 */
[----:B------:R-:W2:Y:S02]  /*7670*/  @!P1 SYNCS.PHASECHK.TRANS64 P1, [R0+URZ+0x90], R5 ;  /* 0x00009005000095a7 */ /* 0x000ea400080210ff */
[----:B--2---:R-:W-:Y:S05]  /*7680*/  @!P1 BRA `(.L_x_55) ;  /* 0xfffffffc00f09947 */ /* 0x004fea000383ffff */
[----:B------:R-:W-:Y:S05]  /*7690*/  BRA `(.L_x_126) ;  /* 0xffffffb8006c7947 */ /* 0x000fea000383ffff */
.L_x_56:
[----:B------:R-:W-:-:S07]  /*76a0*/  MOV R3, UR9 ;  /* 0x0000000900037c02 */ /* 0x000fce0008000f00 */
.L_x_127:
[----:B-1----:R1:W2:Y:S02]  /*76b0*/  SYNCS.PHASECHK.TRANS64.TRYWAIT P0, [R3+URZ+0xd0], R0 ;  /* 0x0000d000030075a7 */ /* 0x0022a400080011ff */
[----:B--2---:R-:W-:Y:S05]  /*76c0*/  @!P0 NANOSLEEP.SYNCS 0x989680 ;  /* 0x009896800000895d */ /* 0x004fea0003900000 */
[----:B------:R-:W2:Y:S02]  /*76d0*/  @!P0 SYNCS.PHASECHK.TRANS64 P0, [R3+URZ+0xd0], R0 ;  /* 0x0000d000030085a7 */ /* 0x000ea400080010ff */
[----:B--2---:R-:W-:Y:S05]  /*76e0*/  @!P0 BRA `(.L_x_127) ;  /* 0xfffffffc00f08947 */ /* 0x004fea000383ffff */
[----:B------:R-:W-:Y:S05]  /*76f0*/  BRA `(.L_x_128) ;  /* 0xffffffb800a07947 */ /* 0x000fea000383ffff */
.L_x_59:
[----:B------:R-:W-:Y:S07]  /*7700*/  MOV R0, UR7 ;  /* 0x0000000700007c02 */ /* 0x000fee0008000f00 */
.L_x_129:
[----:B-1----:R1:W2:Y:S02]  /*7710*/  SYNCS.PHASECHK.TRANS64.TRYWAIT P0, [R0+URZ], R3 ;  /* 0x00000003000075a7 */ /* 0x0022a400080011ff */
[----:B--2---:R-:W-:Y:S05]  /*7720*/  @!P0 NANOSLEEP.SYNCS 0x989680 ;  /* 0x009896800000895d */ /* 0x004fea0003900000 */
[----:B------:R-:W2:Y:S02]  /*7730*/  @!P0 SYNCS.PHASECHK.TRANS64 P0, [R0+URZ], R3 ;  /* 0x00000003000085a7 */ /* 0x000ea400080010ff */
[----:B--2---:R-:W-:Y:S05]  /*7740*/  @!P0 BRA `(.L_x_129) ;  /* 0xfffffffc00f08947 */ /* 0x004fea000383ffff */
[----:B------:R-:W-:Y:S05]  /*7750*/  BRA `(.L_x_58) ;  /* 0xffffffb800d87947 */ /* 0x000fea000383ffff */
.L_x_62:
[----:B------:R-:W-:-:S07]  /*7760*/  MOV R0, UR5 ;  /* 0x0000000500007c02 */ /* 0x000fce0008000f00 */
.L_x_130:
[----:B--2---:R2:W3:Y:S02]  /*7770*/  SYNCS.PHASECHK.TRANS64.TRYWAIT P0, [R0+URZ], R3 ;  /* 0x00000003000075a7 */ /* 0x0044e400080011ff */
[----:B---3--:R-:W-:Y:S05]  /*7780*/  @!P0 NANOSLEEP.SYNCS 0x989680 ;  /* 0x009896800000895d */ /* 0x008fea0003900000 */
[----:B------:R-:W3:Y:S02]  /*7790*/  @!P0 SYNCS.PHASECHK.TRANS64 P0, [R0+URZ], R3 ;  /* 0x00000003000085a7 */ /* 0x000ee400080010ff */
[----:B---3--:R-:W-:Y:S05]  /*77a0*/  @!P0 BRA `(.L_x_130) ;  /* 0xfffffffc00f08947 */ /* 0x008fea000383ffff */
[----:B------:R-:W-:Y:S05]  /*77b0*/  BRA `(.L_x_131) ;  /* 0xffffffbc00787947 */ /* 0x000fea000383ffff */
.L_x_63:
[----:B------:R-:W-:-:S07]  /*77c0*/  MOV R0, UR5 ;  /* 0x0000000500007c02 */ /* 0x000fce0008000f00 */
.L_x_132:
[----:B--2---:R2:W3:Y:S02]  /*77d0*/  SYNCS.PHASECHK.TRANS64.TRYWAIT P0, [R0+URZ], R3 ;  /* 0x00000003000075a7 */ /* 0x0044e400080011ff */
[----:B---3--:R-:W-:Y:S05]  /*77e0*/  @!P0 NANOSLEEP.SYNCS 0x989680 ;  /* 0x009896800000895d */ /* 0x008fea0003900000 */
[----:B------:R-:W3:Y:S02]  /*77f0*/  @!P0 SYNCS.PHASECHK.TRANS64 P0, [R0+URZ], R3 ;  /* 0x00000003000085a7 */ /* 0x000ee400080010ff */
[----:B---3--:R-:W-:Y:S05]  /*7800*/  @!P0 BRA `(.L_x_132) ;  /* 0xfffffffc00f08947 */ /* 0x008fea000383ffff */
[----:B------:R-:W-:Y:S05]  /*7810*/  BRA `(.L_x_133) ;  /* 0xffffffbc00847947 */ /* 0x000fea000383ffff */
.L_x_64:
[----:B------:R-:W-:-:S07]  /*7820*/  MOV R0, UR5 ;  /* 0x0000000500007c02 */ /* 0x000fce0008000f00 */
.L_x_134:
[----:B--2---:R2:W3:Y:S02]  /*7830*/  SYNCS.PHASECHK.TRANS64.TRYWAIT P0, [R0+URZ], R3 ;  /* 0x00000003000075a7 */ /* 0x0044e400080011ff */
[----:B---3--:R-:W-:Y:S05]  /*7840*/  @!P0 NANOSLEEP.SYNCS 0x989680 ;  /* 0x009896800000895d */ /* 0x008fea0003900000 */
[----:B------:R-:W3:Y:S02]  /*7850*/  @!P0 SYNCS.PHASECHK.TRANS64 P0, [R0+URZ], R3 ;  /* 0x00000003000085a7 */ /* 0x000ee400080010ff */
[----:B---3--:R-:W-:Y:S05]  /*7860*/  @!P0 BRA `(.L_x_134) ;  /* 0xfffffffc00f08947 */ /* 0x008fea000383ffff */
[----:B------:R-:W-:Y:S05]  /*7870*/  BRA `(.L_x_135) ;  /* 0xffffffbc00907947 */ /* 0x000fea000383ffff */
.L_x_65:
[----:B------:R-:W-:-:S07]  /*7880*/  MOV R0, UR7 ;  /* 0x0000000700007c02 */ /* 0x000fce0008000f00 */
.L_x_136:
[----:B--2---:R2:W3:Y:S02]  /*7890*/  SYNCS.PHASECHK.TRANS64.TRYWAIT P0, [R0+URZ], R3 ;  /* 0x00000003000075a7 */ /* 0x0044e400080011ff */
[----:B---3--:R-:W-:Y:S05]  /*78a0*/  @!P0 NANOSLEEP.SYNCS 0x989680 ;  /* 0x009896800000895d */ /* 0x008fea0003900000 */
[----:B------:R-:W3:Y:S02]  /*78b0*/  @!P0 SYNCS.PHASECHK.TRANS64 P0, [R0+URZ], R3 ;  /* 0x00000003000085a7 */ /* 0x000ee400080010ff */
[----:B---3--:R-:W-:Y:S05]  /*78c0*/  @!P0 BRA `(.L_x_136) ;  /* 0xfffffffc00f08947 */ /* 0x008fea000383ffff */
[----:B------:R-:W-:Y:S05]  /*78d0*/  BRA `(.L_x_137) ;  /* 0xffffffbc009c7947 */ /* 0x000fea000383ffff */
.L_x_70:
[----:B--2---:R2:W3:Y:S02]  /*78e0*/  SYNCS.PHASECHK.TRANS64.TRYWAIT P0, [R0+URZ+0x90], R3 ;  /* 0x00009003000075a7 */ /* 0x0044e400080011ff */
[----:B---3--:R-:W-:Y:S05]  /*78f0*/  @!P0 NANOSLEEP.SYNCS 0x989680 ;  /* 0x009896800000895d */ /* 0x008fea0003900000 */
[----:B------:R-:W3:Y:S02]  /*7900*/  @!P0 SYNCS.PHASECHK.TRANS64 P0, [R0+URZ+0x90], R3 ;  /* 0x00009003000085a7 */ /* 0x000ee400080010ff */
[----:B---3--:R-:W-:Y:S05]  /*7910*/  @!P0 BRA `(.L_x_70) ;  /* 0xfffffffc00f08947 */ /* 0x008fea000383ffff */
[----:B------:R-:W-:Y:S05]  /*7920*/  BRA `(.L_x_138) ;  /* 0xffffffc000a07947 */ /* 0x000fea000383ffff */
.L_x_73:
[----:B------:R-:W-:Y:S07]  /*7930*/  MOV R0, UR7 ;  /* 0x0000000700007c02 */ /* 0x000fee0008000f00 */
.L_x_139:
[----:B--2---:R2:W3:Y:S02]  /*7940*/  SYNCS.PHASECHK.TRANS64.TRYWAIT P0, [R0+URZ+0x88], R3 ;  /* 0x00008803000075a7 */ /* 0x0044e400080011ff */
[----:B---3--:R-:W-:Y:S05]  /*7950*/  @!P0 NANOSLEEP.SYNCS 0x989680 ;  /* 0x009896800000895d */ /* 0x008fea0003900000 */
[----:B------:R-:W3:Y:S02]  /*7960*/  @!P0 SYNCS.PHASECHK.TRANS64 P0, [R0+URZ+0x88], R3 ;  /* 0x00008803000085a7 */ /* 0x000ee400080010ff */
[----:B---3--:R-:W-:Y:S05]  /*7970*/  @!P0 BRA `(.L_x_139) ;  /* 0xfffffffc00f08947 */ /* 0x008fea000383ffff */
[----:B------:R-:W-:Y:S05]  /*7980*/  BRA `(.L_x_72) ;  /* 0xffffffc400807947 */ /* 0x000fea000383ffff */
.L_x_76:
[----:B--2---:R-:W-:Y:S07]  /*7990*/  MOV R3, UR7 ;  /* 0x0000000700037c02 */ /* 0x004fee0008000f00 */
.L_x_140:
[----:B-1----:R1:W2:Y:S02]  /*79a0*/  SYNCS.PHASECHK.TRANS64.TRYWAIT P0, [R3+URZ+0x70], R12 ;  /* 0x0000700c030075a7 */ /* 0x0022a400080011ff */
[----:B--2---:R-:W-:Y:S05]  /*79b0*/  @!P0 NANOSLEEP.SYNCS 0x989680 ;  /* 0x009896800000895d */ /* 0x004fea0003900000 */
[----:B------:R-:W2:Y:S02]  /*79c0*/  @!P0 SYNCS.PHASECHK.TRANS64 P0, [R3+URZ+0x70], R12 ;  /* 0x0000700c030085a7 */ /* 0x000ea400080010ff */
[----:B--2---:R-:W-:Y:S05]  /*79d0*/  @!P0 BRA `(.L_x_140) ;  /* 0xfffffffc00f08947 */ /* 0x004fea000383ffff */
[----:B------:R-:W-:Y:S05]  /*79e0*/  BRA `(.L_x_141) ;  /* 0xffffffc400f87947 */ /* 0x000fea000383ffff */
.L_x_77:
[----:B------:R-:W-:Y:S07]  /*79f0*/  MOV R3, UR7 ;  /* 0x0000000700037c02 */ /* 0x000fee0008000f00 */
.L_x_142:
[----:B-1----:R1:W2:Y:S02]  /*7a00*/  SYNCS.PHASECHK.TRANS64.TRYWAIT P0, [R3+URZ+0x78], R12 ;  /* 0x0000780c030075a7 */ /* 0x0022a400080011ff */
[----:B--2---:R-:W-:Y:S05]  /*7a10*/  @!P0 NANOSLEEP.SYNCS 0x989680 ;  /* 0x009896800000895d */ /* 0x004fea0003900000 */
[----:B------:R-:W2:Y:S02]  /*7a20*/  @!P0 SYNCS.PHASECHK.TRANS64 P0, [R3+URZ+0x78], R12 ;  /* 0x0000780c030085a7 */ /* 0x000ea400080010ff */
[----:B--2---:R-:W-:Y:S05]  /*7a30*/  @!P0 BRA `(.L_x_142) ;  /* 0xfffffffc00f08947 */ /* 0x004fea000383ffff */
[----:B------:R-:W-:Y:S05]  /*7a40*/  BRA `(.L_x_143) ;  /* 0xffffffc800787947 */ /* 0x000fea000383ffff */
.L_x_79:
[----:B------:R-:W-:-:S07]  /*7a50*/  MOV R0, UR7 ;  /* 0x0000000700007c02 */ /* 0x000fce0008000f00 */
.L_x_144:
[----:B-1----:R1:W3:Y:S02]  /*7a60*/  SYNCS.PHASECHK.TRANS64.TRYWAIT P0, [R0+URZ+0x70], R3 ;  /* 0x00007003000075a7 */ /* 0x0022e400080011ff */
[----:B---3--:R-:W-:Y:S05]  /*7a70*/  @!P0 NANOSLEEP.SYNCS 0x989680 ;  /* 0x009896800000895d */ /* 0x008fea0003900000 */
[----:B------:R-:W3:Y:S02]  /*7a80*/  @!P0 SYNCS.PHASECHK.TRANS64 P0, [R0+URZ+0x70], R3 ;  /* 0x00007003000085a7 */ /* 0x000ee400080010ff */
[----:B---3--:R-:W-:Y:S05]  /*7a90*/  @!P0 BRA `(.L_x_144) ;  /* 0xfffffffc00f08947 */ /* 0x008fea000383ffff */
[----:B------:R-:W-:Y:S05]  /*7aa0*/  BRA `(.L_x_145) ;  /* 0xffffffc800e87947 */ /* 0x000fea000383ffff */
.L_x_81:
[----:B--2---:R2:W4:Y:S02]  /*7ab0*/  SYNCS.PHASECHK.TRANS64.TRYWAIT P0, [R0+URZ+0x90], R3 ;  /* 0x00009003000075a7 */ /* 0x00452400080011ff */
[----:B----4-:R-:W-:Y:S05]  /*7ac0*/  @!P0 NANOSLEEP.SYNCS 0x989680 ;  /* 0x009896800000895d */ /* 0x010fea0003900000 */
[----:B------:R-:W4:Y:S02]  /*7ad0*/  @!P0 SYNCS.PHASECHK.TRANS64 P0, [R0+URZ+0x90], R3 ;  /* 0x00009003000085a7 */ /* 0x000f2400080010ff */
[----:B----4-:R-:W-:Y:S05]  /*7ae0*/  @!P0 BRA `(.L_x_81) ;  /* 0xfffffffc00f08947 */ /* 0x010fea000383ffff */
[----:B------:R-:W-:Y:S05]  /*7af0*/  BRA `(.L_x_146) ;  /* 0xffffffcc00b47947 */ /* 0x000fea000383ffff */
.L_x_92:
[----:B-1----:R1:W3:Y:S02]  /*7b00*/  SYNCS.PHASECHK.TRANS64.TRYWAIT P1, [R0+URZ+0x60], R3 ;  /* 0x00006003000075a7 */ /* 0x0022e400080211ff */
[----:B---3--:R-:W-:Y:S05]  /*7b10*/  @!P1 NANOSLEEP.SYNCS 0x989680 ;  /* 0x009896800000995d */ /* 0x008fea0003900000 */
[----:B------:R-:W3:Y:S02]  /*7b20*/  @!P1 SYNCS.PHASECHK.TRANS64 P1, [R0+URZ+0x60], R3 ;  /* 0x00006003000095a7 */ /* 0x000ee400080210ff */
[----:B---3--:R-:W-:Y:S05]  /*7b30*/  @!P1 BRA `(.L_x_92) ;  /* 0xfffffffc00f09947 */ /* 0x008fea000383ffff */
[----:B------:R-:W-:Y:S05]  /*7b40*/  BRA `(.L_x_91) ;  /* 0xffffffd800cc7947 */ /* 0x000fea000383ffff */
.L_x_94:
[----:B-1----:R1:W4:Y:S02]  /*7b50*/  SYNCS.PHASECHK.TRANS64.TRYWAIT P0, [R113+URZ+0xb0], R2 ;  /* 0x0000b002710075a7 */ /* 0x00232400080011ff */
[----:B----4-:R-:W-:Y:S05]  /*7b60*/  @!P0 NANOSLEEP.SYNCS 0x989680 ;  /* 0x009896800000895d */ /* 0x010fea0003900000 */
[----:B------:R-:W4:Y:S02]  /*7b70*/  @!P0 SYNCS.PHASECHK.TRANS64 P0, [R113+URZ+0xb0], R2 ;  /* 0x0000b002710085a7 */ /* 0x000f2400080010ff */
[----:B----4-:R-:W-:Y:S05]  /*7b80*/  @!P0 BRA `(.L_x_94) ;  /* 0xfffffffc00f08947 */ /* 0x010fea000383ffff */
[----:B------:R-:W-:Y:S05]  /*7b90*/  BRA `(.L_x_93) ;  /* 0xffffffdc00207947 */ /* 0x000fea000383ffff */
.L_x_102:
[----:B--2---:R2:W3:Y:S02]  /*7ba0*/  SYNCS.PHASECHK.TRANS64.TRYWAIT P0, [R32+URZ+0x60], R3 ;  /* 0x00006003200075a7 */ /* 0x0044e400080011ff */
[----:B---3--:R-:W-:Y:S05]  /*7bb0*/  @!P0 NANOSLEEP.SYNCS 0x989680 ;  /* 0x009896800000895d */ /* 0x008fea0003900000 */
[----:B------:R-:W3:Y:S02]  /*7bc0*/  @!P0 SYNCS.PHASECHK.TRANS64 P0, [R32+URZ+0x60], R3 ;  /* 0x00006003200085a7 */ /* 0x000ee400080010ff */
[----:B---3--:R-:W-:Y:S05]  /*7bd0*/  @!P0 BRA `(.L_x_102) ;  /* 0xfffffffc00f08947 */ /* 0x008fea000383ffff */
[----:B------:R-:W-:Y:S05]  /*7be0*/  BRA `(.L_x_101) ;  /* 0xffffffe800107947 */ /* 0x000fea000383ffff */
        .weak           $__internal_0_$__cuda_sm10x_tcgen05_guardrail_trap_col_being_dealloced_not_returned_by_alloc
        .type           $__internal_0_$__cuda_sm10x_tcgen05_guardrail_trap_col_being_dealloced_not_returned_by_alloc,@function
        .size           $__internal_0_$__cuda_sm10x_tcgen05_guardrail_trap_col_being_dealloced_not_returned_by_alloc,($__internal_1_$__cuda_sm10x_tcgen05_guardrail_trap_phase_invalid_during_alloc - $__internal_0_$__cuda_sm10x_tcgen05_guardrail_trap_col_being_dealloced_not_returned_by_alloc)
$__internal_0_$__cuda_sm10x_tcgen05_guardrail_trap_col_being_dealloced_not_returned_by_alloc:
[----:B------:R-:W-:Y:S05]  /*7bf0*/  BPT.TRAP 0x1 ;  /* 0x000000040000795c */ /* 0x000fea0000300000 */
[----:B------:R-:W-:-:S04]  /*7c00*/  HFMA2 R3, -RZ, RZ, 0, 0 ;  /* 0x00000000ff037431 */ /* 0x000fc800000001ff */
[----:B------:R-:W-:Y:S05]  /*7c10*/  RET.REL.NODEC R2 `(_ZN7cutlass13device_kernelINS_4gemm6kernel13GemmUniversalIN4cute5tupleIJiiiiEEENS1_10collective13CollectiveMmaINS1_35MainloopSm100TmaUmmaWarpSpecializedILi6ELi2ELi4ENS5_IJNS4_1CILi1EEESB_SB_EEEEENS5_IJNSA_ILi64EEENSA_ILi128EEENSA_ILi32EEEEEENS_12float_e4m3_tENS5_IJlSB_lEEESI_SJ_NS4_8TiledMMAINS4_8MMA_AtomIJNS4_10MMA_TraitsINS4_19SM100_MMA_F8F6F4_SSEJSI_SI_fSE_SF_NS4_17integral_constantINS4_4UMMA5MajorELSQ_0EEESR_NSO_INSP_7ScaleInELSS_0EEEST_EEEEEENS4_6LayoutISC_NS5_IJNSA_ILi0EEESX_SX_EEEEENS5_IJNS4_10UnderscoreES10_S10_EEEEENS4_13SM90_TMA_LOADENS4_14ComposedLayoutINS4_7SwizzleILi1ELi4ELi3EEENS4_18smem_ptr_flag_bitsILi8EEENSW_INS5_IJNSA_ILi8EEESG_EEENS5_IJSG_SB_EEEEEEEvNS4_8identityES13_S1D_vS1E_EENS_8epilogue10collective18CollectiveEpilogueINS1G_23Sm100TmaWarpSpecializedILi2ELi2ELi32ELb0ELb0EEEJSH_NS5_IJNSW_ISE_SB_EES1L_EEESI_SJ_SI_SJ_NS1G_6fusion15FusionCallbacksIS1K_NS1N_17LinearCombinationISI_fSI_fLNS_15FloatRoundStyleE2EEESH_S1M_JEEENS4_5SM1004TMEM4LOAD26SM100_TMEM_LOAD_16dp32b32xES13_NS14_INS15_ILi2ELi4ELi3EEES18_NSW_INS5_IJS19_SE_EEENS5_IJSE_SB_EEEEEEENS4_39AutoVectorizingCopyWithAssumedAlignmentILi128EEENS4_14SM90_TMA_STOREES21_S23_S23_EEEvvEEEEvNT_6ParamsE) ;  /* 0xffffff8002f87950 */ /* 0x000fea0003c3ffff */
        .weak           $__internal_1_$__cuda_sm10x_tcgen05_guardrail_trap_phase_invalid_during_alloc
        .type           $__internal_1_$__cuda_sm10x_tcgen05_guardrail_trap_phase_invalid_during_alloc,@function
        .size           $__internal_1_$__cuda_sm10x_tcgen05_guardrail_trap_phase_invalid_during_alloc,($__internal_2_$__cuda_sm10x_tcgen05_guardrail_trap_unallocated_columns_being_dealloced - $__internal_1_$__cuda_sm10x_tcgen05_guardrail_trap_phase_invalid_during_alloc)
$__internal_1_$__cuda_sm10x_tcgen05_guardrail_trap_phase_invalid_during_alloc:
[----:B------:R-:W-:Y:S05]  /*7c20*/  BPT.TRAP 0x1 ;  /* 0x000000040000795c */ /* 0x000fea0000300000 */
[----:B------:R-:W-:-:S04]  /*7c30*/  MOV R3, 0x0 ;  /* 0x0000000000037802 */ /* 0x000fc80000000f00 */
[----:B------:R-:W-:Y:S05]  /*7c40*/  RET.REL.NODEC R2 `(_ZN7cutlass13device_kernelINS_4gemm6kernel13GemmUniversalIN4cute5tupleIJiiiiEEENS1_10collective13CollectiveMmaINS1_35MainloopSm100TmaUmmaWarpSpecializedILi6ELi2ELi4ENS5_IJNS4_1CILi1EEESB_SB_EEEEENS5_IJNSA_ILi64EEENSA_ILi128EEENSA_ILi32EEEEEENS_12float_e4m3_tENS5_IJlSB_lEEESI_SJ_NS4_8TiledMMAINS4_8MMA_AtomIJNS4_10MMA_TraitsINS4_19SM100_MMA_F8F6F4_SSEJSI_SI_fSE_SF_NS4_17integral_constantINS4_4UMMA5MajorELSQ_0EEESR_NSO_INSP_7ScaleInELSS_0EEEST_EEEEEENS4_6LayoutISC_NS5_IJNSA_ILi0EEESX_SX_EEEEENS5_IJNS4_10UnderscoreES10_S10_EEEEENS4_13SM90_TMA_LOADENS4_14ComposedLayoutINS4_7SwizzleILi1ELi4ELi3EEENS4_18smem_ptr_flag_bitsILi8EEENSW_INS5_IJNSA_ILi8EEESG_EEENS5_IJSG_SB_EEEEEEEvNS4_8identityES13_S1D_vS1E_EENS_8epilogue10collective18CollectiveEpilogueINS1G_23Sm100TmaWarpSpecializedILi2ELi2ELi32ELb0ELb0EEEJSH_NS5_IJNSW_ISE_SB_EES1L_EEESI_SJ_SI_SJ_NS1G_6fusion15FusionCallbacksIS1K_NS1N_17LinearCombinationISI_fSI_fLNS_15FloatRoundStyleE2EEESH_S1M_JEEENS4_5SM1004TMEM4LOAD26SM100_TMEM_LOAD_16dp32b32xES13_NS14_INS15_ILi2ELi4ELi3EEES18_NSW_INS5_IJS19_SE_EEENS5_IJSE_SB_EEEEEEENS4_39AutoVectorizingCopyWithAssumedAlignmentILi128EEENS4_14SM90_TMA_STOREES21_S23_S23_EEEvvEEEEvNT_6ParamsE) ;  /* 0xffffff8002ec7950 */ /* 0x000fea0003c3ffff */
        .weak           $__internal_2_$__cuda_sm10x_tcgen05_guardrail_trap_unallocated_columns_being_dealloced
        .type           $__internal_2_$__cuda_sm10x_tcgen05_guardrail_trap_unallocated_columns_being_dealloced,@function
        .size           $__internal_2_$__cuda_sm10x_tcgen05_guardrail_trap_unallocated_columns_being_dealloced,(.L_x_148 - $__internal_2_$__cuda_sm10x_tcgen05_guardrail_trap_unallocated_columns_being_dealloced)
$__internal_2_$__cuda_sm10x_tcgen05_guardrail_trap_unallocated_columns_being_dealloced:
[----:B------:R-:W-:Y:S05]  /*7c50*/  BPT.TRAP 0x1 ;  /* 0x000000040000795c */ /* 0x000fea0000300000 */
[----:B------:R-:W-:-:S04]  /*7c60*/  HFMA2 R3, -RZ, RZ, 0, 0 ;  /* 0x00000000ff037431 */ /* 0x000fc800000001ff */
[----:B------:R-:W-:Y:S05]  /*7c70*/  RET.REL.NODEC R2 `(_ZN7cutlass13device_kernelINS_4gemm6kernel13GemmUniversalIN4cute5tupleIJiiiiEEENS1_10collective13CollectiveMmaINS1_35MainloopSm100TmaUmmaWarpSpecializedILi6ELi2ELi4ENS5_IJNS4_1CILi1EEESB_SB_EEEEENS5_IJNSA_ILi64EEENSA_ILi128EEENSA_ILi32EEEEEENS_12float_e4m3_tENS5_IJlSB_lEEESI_SJ_NS4_8TiledMMAINS4_8MMA_AtomIJNS4_10MMA_TraitsINS4_19SM100_MMA_F8F6F4_SSEJSI_SI_fSE_SF_NS4_17integral_constantINS4_4UMMA5MajorELSQ_0EEESR_NSO_INSP_7ScaleInELSS_0EEEST_EEEEEENS4_6LayoutISC_NS5_IJNSA_ILi0EEESX_SX_EEEEENS5_IJNS4_10UnderscoreES10_S10_EEEEENS4_13SM90_TMA_LOADENS4_14ComposedLayoutINS4_7SwizzleILi1ELi4ELi3EEENS4_18smem_ptr_flag_bitsILi8EEENSW_INS5_IJNSA_ILi8EEESG_EEENS5_IJSG_SB_EEEEEEEvNS4_8identityES13_S1D_vS1E_EENS_8epilogue10collective18CollectiveEpilogueINS1G_23Sm100TmaWarpSpecializedILi2ELi2ELi32ELb0ELb0EEEJSH_NS5_IJNSW_ISE_SB_EES1L_EEESI_SJ_SI_SJ_NS1G_6fusion15FusionCallbacksIS1K_NS1N_17LinearCombinationISI_fSI_fLNS_15FloatRoundStyleE2EEESH_S1M_JEEENS4_5SM1004TMEM4LOAD26SM100_TMEM_LOAD_16dp32b32xES13_NS14_INS15_ILi2ELi4ELi3EEES18_NSW_INS5_IJS19_SE_EEENS5_IJSE_SB_EEEEEEENS4_39AutoVectorizingCopyWithAssumedAlignmentILi128EEENS4_14SM90_TMA_STOREES21_S23_S23_EEEvvEEEEvNT_6ParamsE) ;  /* 0xffffff8002e07950 */ /* 0x000fea0003c3ffff */
.L_x_147:
[----:B------:R-:W-:-:S00]  /*7c80*/  BRA `(.L_x_147) ;  /* 0xfffffffc00fc7947 */ /* 0x000fc0000383ffff */
[----:B------:R-:W-:-:S00]  /*7c90*/  NOP ;  /* 0x0000000000007918 */ /* 0x000fc00000000000 */
        /* <DEDUP_REMOVED lines=14> */
.L_x_148:


//--------------------- .nv.global.init           --------------------------
	.section	.nv.global.init,"aw",@progbits
.nv.global.init:
	.type		$str$27,@object
	.size		$str$27,($str$28 - $str$27)
$str$27:
        /*0000*/ 	.byte	0x28, 0x61, 0x64, 0x64, 0x72, 0x65, 0x73, 0x73, 0x20, 0x26, 0x20, 0x6d, 0x61, 0x73, 0x6b, 0x29
        /*0010*/ 	.byte	0x20, 0x3d, 0x3d, 0x20, 0x30, 0x00
	.type		$str$28,@object
	.size		$str$28,($str$26 - $str$28)
$str$28:
        /*0016*/ 	.byte	0x2f, 0x74, 0x6d, 0x70, 0x2f, 0x63, 0x75, 0x74, 0x6c, 0x61, 0x73, 0x73, 0x5f, 0x73, 0x77, 0x65
        /*0026*/ 	.byte	0x65, 0x70, 0x5f, 0x73, 0x72, 0x63, 0x2f, 0x69, 0x6e, 0x63, 0x6c, 0x75, 0x64, 0x65, 0x2f, 0x63
        /*0036*/ 	.byte	0x75, 0x74, 0x65, 0x2f, 0x70, 0x6f, 0x69, 0x6e, 0x74, 0x65, 0x72, 0x5f, 0x66, 0x6c, 0x61, 0x67
        /*0046*/ 	.byte	0x67, 0x65, 0x64, 0x2e, 0x68, 0x70, 0x70, 0x00
	.type		$str$26,@object
	.size		$str$26,($str$25 - $str$26)
$str$26:
        /*004e*/ 	.byte	0x2f, 0x74, 0x6d, 0x70, 0x2f, 0x63, 0x75, 0x74, 0x6c, 0x61, 0x73, 0x73, 0x5f, 0x73, 0x77, 0x65
        /*005e*/ 	.byte	0x65, 0x70, 0x5f, 0x73, 0x72, 0x63, 0x2f, 0x69, 0x6e, 0x63, 0x6c, 0x75, 0x64, 0x65, 0x2f, 0x63
        /*006e*/ 	.byte	0x75, 0x74, 0x65, 0x2f, 0x61, 0x74, 0x6f, 0x6d, 0x2f, 0x63, 0x6f, 0x70, 0x79, 0x5f, 0x74, 0x72
        /*007e*/ 	.byte	0x61, 0x69, 0x74, 0x73, 0x5f, 0x73, 0x6d, 0x31, 0x30, 0x30, 0x2e, 0x68, 0x70, 0x70, 0x00
	.type		$str$25,@object
	.size		$str$25,(__unnamed_1 - $str$25)
$str$25:
        /*008d*/ 	.byte	0x28, 0x28, 0x75, 0x69, 0x6e, 0x74, 0x33, 0x32, 0x5f, 0x74, 0x28, 0x74, 0x68, 0x72, 0x65, 0x61
        /*009d*/ 	.byte	0x64, 0x49, 0x64, 0x78, 0x2e, 0x78, 0x29, 0x20, 0x2f, 0x20, 0x33, 0x32, 0x29, 0x20, 0x25, 0x20
        /*00ad*/ 	.byte	0x34, 0x29, 0x20, 0x3d, 0x3d, 0x20, 0x28, 0x28, 0x28, 0x74, 0x6d, 0x65, 0x6d, 0x5f, 0x61, 0x64
        /*00bd*/ 	.byte	0x64, 0x72, 0x20, 0x3e, 0x3e, 0x20, 0x31, 0x36, 0x29, 0x20, 0x2f, 0x20, 0x33, 0x32, 0x29, 0x20
        /*00cd*/ 	.byte	0x25, 0x20, 0x34, 0x29, 0x00
	.type		__unnamed_1,@object
	.size		__unnamed_1,(__unnamed_2 - __unnamed_1)
__unnamed_1:
        /*00d2*/ 	.byte	0x61, 0x75, 0x74, 0x6f, 0x20, 0x63, 0x75, 0x74, 0x65, 0x3a, 0x3a, 0x61, 0x73, 0x5f, 0x70, 0x6f
        /* <DEDUP_REMOVED lines=24> */
        /*0262*/ 	.byte	0x3c, 0x34, 0x30, 0x39, 0x36, 0x3e, 0x3e, 0x3e, 0x3e, 0x5d, 0x00
	.type		__unnamed_2,@object
	.size		__unnamed_2,(.L_2 - __unnamed_2)
__unnamed_2:
        /* <DEDUP_REMOVED lines=40> */
        /*04ed*/ 	.byte	0x74, 0x65, 0x3a, 0x3a, 0x43, 0x3c, 0x30, 0x3e, 0x3e, 0x3e, 0x3e, 0x5d, 0x00
.L_2:


//--------------------- .nv.shared._ZN7cutlass13device_kernelINS_4gemm6kernel13GemmUniversalIN4cute5tupleIJiiiiEEENS1_10collective13CollectiveMmaINS1_35MainloopSm100TmaUmmaWarpSpecializedILi6ELi2ELi4ENS5_IJNS4_1CILi1EEESB_SB_EEEEENS5_IJNSA_ILi64EEENSA_ILi128EEENSA_ILi32EEEEEENS_12float_e4m3_tENS5_IJlSB_lEEESI_SJ_NS4_8TiledMMAINS4_8MMA_AtomIJNS4_10MMA_TraitsINS4_19SM100_MMA_F8F6F4_SSEJSI_SI_fSE_SF_NS4_17integral_constantINS4_4UMMA5MajorELSQ_0EEESR_NSO_INSP_7ScaleInELSS_0EEEST_EEEEEENS4_6LayoutISC_NS5_IJNSA_ILi0EEESX_SX_EEEEENS5_IJNS4_10UnderscoreES10_S10_EEEEENS4_13SM90_TMA_LOADENS4_14ComposedLayoutINS4_7SwizzleILi1ELi4ELi3EEENS4_18smem_ptr_flag_bitsILi8EEENSW_INS5_IJNSA_ILi8EEESG_EEENS5_IJSG_SB_EEEEEEEvNS4_8identityES13_S1D_vS1E_EENS_8epilogue10collective18CollectiveEpilogueINS1G_23Sm100TmaWarpSpecializedILi2ELi2ELi32ELb0ELb0EEEJSH_NS5_IJNSW_ISE_SB_EES1L_EEESI_SJ_SI_SJ_NS1G_6fusion15FusionCallbacksIS1K_NS1N_17LinearCombinationISI_fSI_fLNS_15FloatRoundStyleE2EEESH_S1M_JEEENS4_5SM1004TMEM4LOAD26SM100_TMEM_LOAD_16dp32b32xES13_NS14_INS15_ILi2ELi4ELi3EEES18_NSW_INS5_IJS19_SE_EEENS5_IJSE_SB_EEEEEEENS4_39AutoVectorizingCopyWithAssumedAlignmentILi128EEENS4_14SM90_TMA_STOREES21_S23_S23_EEEvvEEEEvNT_6ParamsE --------------------------
	.section	.nv.shared._ZN7cutlass13device_kernelINS_4gemm6kernel13GemmUniversalIN4cute5tupleIJiiiiEEENS1_10collective13CollectiveMmaINS1_35MainloopSm100TmaUmmaWarpSpecializedILi6ELi2ELi4ENS5_IJNS4_1CILi1EEESB_SB_EEEEENS5_IJNSA_ILi64EEENSA_ILi128EEENSA_ILi32EEEEEENS_12float_e4m3_tENS5_IJlSB_lEEESI_SJ_NS4_8TiledMMAINS4_8MMA_AtomIJNS4_10MMA_TraitsINS4_19SM100_MMA_F8F6F4_SSEJSI_SI_fSE_SF_NS4_17integral_constantINS4_4UMMA5MajorELSQ_0EEESR_NSO_INSP_7ScaleInELSS_0EEEST_EEEEEENS4_6LayoutISC_NS5_IJNSA_ILi0EEESX_SX_EEEEENS5_IJNS4_10UnderscoreES10_S10_EEEEENS4_13SM90_TMA_LOADENS4_14ComposedLayoutINS4_7SwizzleILi1ELi4ELi3EEENS4_18smem_ptr_flag_bitsILi8EEENSW_INS5_IJNSA_ILi8EEESG_EEENS5_IJSG_SB_EEEEEEEvNS4_8identityES13_S1D_vS1E_EENS_8epilogue10collective18CollectiveEpilogueINS1G_23Sm100TmaWarpSpecializedILi2ELi2ELi32ELb0ELb0EEEJSH_NS5_IJNSW_ISE_SB_EES1L_EEESI_SJ_SI_SJ_NS1G_6fusion15FusionCallbacksIS1K_NS1N_17LinearCombinationISI_fSI_fLNS_15FloatRoundStyleE2EEESH_S1M_JEEENS4_5SM1004TMEM4LOAD26SM100_TMEM_LOAD_16dp32b32xES13_NS14_INS15_ILi2ELi4ELi3EEES18_NSW_INS5_IJS19_SE_EEENS5_IJSE_SB_EEEEEEENS4_39AutoVectorizingCopyWithAssumedAlignmentILi128EEENS4_14SM90_TMA_STOREES21_S23_S23_EEEvvEEEEvNT_6ParamsE,"aw",@nobits
	.sectionflags	@""
	.align	16
	.zero		1024


//--------------------- .nv.shared.reserved.0     --------------------------
	.section	.nv.shared.reserved.0,"aw",@nobits
	.weak		__nv_reservedSMEM_offset_0_alias
	.size		__nv_reservedSMEM_offset_0_alias, 0, 64
	.other		__nv_reservedSMEM_offset_0_alias,@"STO_CUDA_RESERVED_SHARED STV_DEFAULT"
__nv_reservedSMEM_offset_0_alias:
	.zero		0
.nv.shared.reserved.0:
	.zero		64
	.weak		__nv_reservedSMEM_tcgen05_partition
	.type		__nv_reservedSMEM_tcgen05_partition,@object
	.size		__nv_reservedSMEM_tcgen05_partition,(.L_0 - __nv_reservedSMEM_tcgen05_partition)
__nv_reservedSMEM_tcgen05_partition:
	.zero		32
.L_0:


//--------------------- .nv.global                --------------------------
	.section	.nv.global,"aw",@nobits
.nv.global:
	.type		_ZN40_INTERNAL_fc9c7c53_4_k_cu_66e2e77d_218974cute1_E,@object
	.size		_ZN40_INTERNAL_fc9c7c53_4_k_cu_66e2e77d_218974cute1_E,(_ZN40_INTERNAL_fc9c7c53_4_k_cu_66e2e77d_218974cuda3std3__45__cpo6cbeginE - _ZN40_INTERNAL_fc9c7c53_4_k_cu_66e2e77d_218974cute1_E)
_ZN40_INTERNAL_fc9c7c53_4_k_cu_66e2e77d_218974cute1_E:
	.zero		1
	.type		_ZN40_INTERNAL_fc9c7c53_4_k_cu_66e2e77d_218974cuda3std3__45__cpo6cbeginE,@object
	.size		_ZN40_INTERNAL_fc9c7c53_4_k_cu_66e2e77d_218974cuda3std3__45__cpo6cbeginE,(_ZN40_INTERNAL_fc9c7c53_4_k_cu_66e2e77d_218974cuda3std3__48in_placeE - _ZN40_INTERNAL_fc9c7c53_4_k_cu_66e2e77d_218974cuda3std3__45__cpo6cbeginE)
_ZN40_INTERNAL_fc9c7c53_4_k_cu_66e2e77d_218974cuda3std3__45__cpo6cbeginE:
	.zero		1
	.type		_ZN40_INTERNAL_fc9c7c53_4_k_cu_66e2e77d_218974cuda3std3__48in_placeE,@object
	.size		_ZN40_INTERNAL_fc9c7c53_4_k_cu_66e2e77d_218974cuda3std3__48in_placeE,(_ZN40_INTERNAL_fc9c7c53_4_k_cu_66e2e77d_218974cuda3std6ranges3__45__cpo9iter_moveE - _ZN40_INTERNAL_fc9c7c53_4_k_cu_66e2e77d_218974cuda3std3__48in_placeE)
_ZN40_INTERNAL_fc9c7c53_4_k_cu_66e2e77d_218974cuda3std3__48in_placeE:
	.zero		1
	.type		_ZN40_INTERNAL_fc9c7c53_4_k_cu_66e2e77d_218974cuda3std6ranges3__45__cpo9iter_moveE,@object
	.size		_ZN40_INTERNAL_fc9c7c53_4_k_cu_66e2e77d_218974cuda3std6ranges3__45__cpo9iter_moveE,(_ZN40_INTERNAL_fc9c7c53_4_k_cu_66e2e77d_218974cuda3std3__45__cpo5beginE - _ZN40_INTERNAL_fc9c7c53_4_k_cu_66e2e77d_218974cuda3std6ranges3__45__cpo9iter_moveE)
_ZN40_INTERNAL_fc9c7c53_4_k_cu_66e2e77d_218974cuda3std6ranges3__45__cpo9iter_moveE:
	.zero		1
	.type		_ZN40_INTERNAL_fc9c7c53_4_k_cu_66e2e77d_218974cuda3std3__45__cpo5beginE,@object
	.size		_ZN40_INTERNAL_fc9c7c53_4_k_cu_66e2e77d_218974cuda3std3__45__cpo5beginE,(_ZN40_INTERNAL_fc9c7c53_4_k_cu_66e2e77d_218974cuda3std3__442_GLOBAL__N__fc9c7c53_4_k_cu_66e2e77d_218976ignoreE - _ZN40_INTERNAL_fc9c7c53_4_k_cu_66e2e77d_218974cuda3std3__45__cpo5beginE)
_ZN40_INTERNAL_fc9c7c53_4_k_cu_66e2e77d_218974cuda3std3__45__cpo5beginE:
	.zero		1
	.type		_ZN40_INTERNAL_fc9c7c53_4_k_cu_66e2e77d_218974cuda3std3__442_GLOBAL__N__fc9c7c53_4_k_cu_66e2e77d_218976ignoreE,@object
	.size		_ZN40_INTERNAL_fc9c7c53_4_k_cu_66e2e77d_218974cuda3std3__442_GLOBAL__N__fc9c7c53_4_k_cu_66e2e77d_218976ignoreE,(_ZN40_INTERNAL_fc9c7c53_4_k_cu_66e2e77d_218974cute7productE - _ZN40_INTERNAL_fc9c7c53_4_k_cu_66e2e77d_218974cuda3std3__442_GLOBAL__N__fc9c7c53_4_k_cu_66e2e77d_218976ignoreE)
_ZN40_INTERNAL_fc9c7c53_4_k_cu_66e2e77d_218974cuda3std3__442_GLOBAL__N__fc9c7c53_4_k_cu_66e2e77d_218976ignoreE:
	.zero		1
	.type		_ZN40_INTERNAL_fc9c7c53_4_k_cu_66e2e77d_218974cute7productE,@object
	.size		_ZN40_INTERNAL_fc9c7c53_4_k_cu_66e2e77d_218974cute7productE,(_ZN40_INTERNAL_fc9c7c53_4_k_cu_66e2e77d_218974cuda3std3__45__cpo3endE - _ZN40_INTERNAL_fc9c7c53_4_k_cu_66e2e77d_218974cute7productE)
_ZN40_INTERNAL_fc9c7c53_4_k_cu_66e2e77d_218974cute7productE:
	.zero		1
	.type		_ZN40_INTERNAL_fc9c7c53_4_k_cu_66e2e77d_218974cuda3std3__45__cpo3endE,@object
	.size		_ZN40_INTERNAL_fc9c7c53_4_k_cu_66e2e77d_218974cuda3std3__45__cpo3endE,(_ZN40_INTERNAL_fc9c7c53_4_k_cu_66e2e77d_218974cuda3std3__419piecewise_constructE - _ZN40_INTERNAL_fc9c7c53_4_k_cu_66e2e77d_218974cuda3std3__45__cpo3endE)
_ZN40_INTERNAL_fc9c7c53_4_k_cu_66e2e77d_218974cuda3std3__45__cpo3endE:
	.zero		1
	.type		_ZN40_INTERNAL_fc9c7c53_4_k_cu_66e2e77d_218974cuda3std3__419piecewise_constructE,@object
	.size		_ZN40_INTERNAL_fc9c7c53_4_k_cu_66e2e77d_218974cuda3std3__419piecewise_constructE,(_ZN40_INTERNAL_fc9c7c53_4_k_cu_66e2e77d_218974cuda3std3__45__cpo4cendE - _ZN40_INTERNAL_fc9c7c53_4_k_cu_66e2e77d_218974cuda3std3__419piecewise_constructE)
_ZN40_INTERNAL_fc9c7c53_4_k_cu_66e2e77d_218974cuda3std3__419piecewise_constructE:
	.zero		1
	.type		_ZN40_INTERNAL_fc9c7c53_4_k_cu_66e2e77d_218974cuda3std3__45__cpo4cendE,@object
	.size		_ZN40_INTERNAL_fc9c7c53_4_k_cu_66e2e77d_218974cuda3std3__45__cpo4cendE,(_ZN40_INTERNAL_fc9c7c53_4_k_cu_66e2e77d_218974cuda3std6ranges3__45__cpo4swapE - _ZN40_INTERNAL_fc9c7c53_4_k_cu_66e2e77d_218974cuda3std3__45__cpo4cendE)
_ZN40_INTERNAL_fc9c7c53_4_k_cu_66e2e77d_218974cuda3std3__45__cpo4cendE:
	.zero		1
	.type		_ZN40_INTERNAL_fc9c7c53_4_k_cu_66e2e77d_218974cuda3std6ranges3__45__cpo4swapE,@object
	.size		_ZN40_INTERNAL_fc9c7c53_4_k_cu_66e2e77d_218974cuda3std6ranges3__45__cpo4swapE,(.L_10 - _ZN40_INTERNAL_fc9c7c53_4_k_cu_66e2e77d_218974cuda3std6ranges3__45__cpo4swapE)
_ZN40_INTERNAL_fc9c7c53_4_k_cu_66e2e77d_218974cuda3std6ranges3__45__cpo4swapE:
	.zero		1
.L_10:


//--------------------- .nv.constant0._ZN7cutlass13device_kernelINS_4gemm6kernel13GemmUniversalIN4cute5tupleIJiiiiEEENS1_10collective13CollectiveMmaINS1_35MainloopSm100TmaUmmaWarpSpecializedILi6ELi2ELi4ENS5_IJNS4_1CILi1EEESB_SB_EEEEENS5_IJNSA_ILi64EEENSA_ILi128EEENSA_ILi32EEEEEENS_12float_e4m3_tENS5_IJlSB_lEEESI_SJ_NS4_8TiledMMAINS4_8MMA_AtomIJNS4_10MMA_TraitsINS4_19SM100_MMA_F8F6F4_SSEJSI_SI_fSE_SF_NS4_17integral_constantINS4_4UMMA5MajorELSQ_0EEESR_NSO_INSP_7ScaleInELSS_0EEEST_EEEEEENS4_6LayoutISC_NS5_IJNSA_ILi0EEESX_SX_EEEEENS5_IJNS4_10UnderscoreES10_S10_EEEEENS4_13SM90_TMA_LOADENS4_14ComposedLayoutINS4_7SwizzleILi1ELi4ELi3EEENS4_18smem_ptr_flag_bitsILi8EEENSW_INS5_IJNSA_ILi8EEESG_EEENS5_IJSG_SB_EEEEEEEvNS4_8identityES13_S1D_vS1E_EENS_8epilogue10collective18CollectiveEpilogueINS1G_23Sm100TmaWarpSpecializedILi2ELi2ELi32ELb0ELb0EEEJSH_NS5_IJNSW_ISE_SB_EES1L_EEESI_SJ_SI_SJ_NS1G_6fusion15FusionCallbacksIS1K_NS1N_17LinearCombinationISI_fSI_fLNS_15FloatRoundStyleE2EEESH_S1M_JEEENS4_5SM1004TMEM4LOAD26SM100_TMEM_LOAD_16dp32b32xES13_NS14_INS15_ILi2ELi4ELi3EEES18_NSW_INS5_IJS19_SE_EEENS5_IJSE_SB_EEEEEEENS4_39AutoVectorizingCopyWithAssumedAlignmentILi128EEENS4_14SM90_TMA_STOREES21_S23_S23_EEEvvEEEEvNT_6ParamsE --------------------------
	.section	.nv.constant0._ZN7cutlass13device_kernelINS_4gemm6kernel13GemmUniversalIN4cute5tupleIJiiiiEEENS1_10collective13CollectiveMmaINS1_35MainloopSm100TmaUmmaWarpSpecializedILi6ELi2ELi4ENS5_IJNS4_1CILi1EEESB_SB_EEEEENS5_IJNSA_ILi64EEENSA_ILi128EEENSA_ILi32EEEEEENS_12float_e4m3_tENS5_IJlSB_lEEESI_SJ_NS4_8TiledMMAINS4_8MMA_AtomIJNS4_10MMA_TraitsINS4_19SM100_MMA_F8F6F4_SSEJSI_SI_fSE_SF_NS4_17integral_constantINS4_4UMMA5MajorELSQ_0EEESR_NSO_INSP_7ScaleInELSS_0EEEST_EEEEEENS4_6LayoutISC_NS5_IJNSA_ILi0EEESX_SX_EEEEENS5_IJNS4_10UnderscoreES10_S10_EEEEENS4_13SM90_TMA_LOADENS4_14ComposedLayoutINS4_7SwizzleILi1ELi4ELi3EEENS4_18smem_ptr_flag_bitsILi8EEENSW_INS5_IJNSA_ILi8EEESG_EEENS5_IJSG_SB_EEEEEEEvNS4_8identityES13_S1D_vS1E_EENS_8epilogue10collective18CollectiveEpilogueINS1G_23Sm100TmaWarpSpecializedILi2ELi2ELi32ELb0ELb0EEEJSH_NS5_IJNSW_ISE_SB_EES1L_EEESI_SJ_SI_SJ_NS1G_6fusion15FusionCallbacksIS1K_NS1N_17LinearCombinationISI_fSI_fLNS_15FloatRoundStyleE2EEESH_S1M_JEEENS4_5SM1004TMEM4LOAD26SM100_TMEM_LOAD_16dp32b32xES13_NS14_INS15_ILi2ELi4ELi3EEES18_NSW_INS5_IJS19_SE_EEENS5_IJSE_SB_EEEEEEENS4_39AutoVectorizingCopyWithAssumedAlignmentILi128EEENS4_14SM90_TMA_STOREES21_S23_S23_EEEvvEEEEvNT_6ParamsE,"a",@progbits
	.sectionflags	@""
	.align	4
.nv.constant0._ZN7cutlass13device_kernelINS_4gemm6kernel13GemmUniversalIN4cute5tupleIJiiiiEEENS1_10collective13CollectiveMmaINS1_35MainloopSm100TmaUmmaWarpSpecializedILi6ELi2ELi4ENS5_IJNS4_1CILi1EEESB_SB_EEEEENS5_IJNSA_ILi64EEENSA_ILi128EEENSA_ILi32EEEEEENS_12float_e4m3_tENS5_IJlSB_lEEESI_SJ_NS4_8TiledMMAINS4_8MMA_AtomIJNS4_10MMA_TraitsINS4_19SM100_MMA_F8F6F4_SSEJSI_SI_fSE_SF_NS4_17integral_constantINS4_4UMMA5MajorELSQ_0EEESR_NSO_INSP_7ScaleInELSS_0EEEST_EEEEEENS4_6LayoutISC_NS5_IJNSA_ILi0EEESX_SX_EEEEENS5_IJNS4_10UnderscoreES10_S10_EEEEENS4_13SM90_TMA_LOADENS4_14ComposedLayoutINS4_7SwizzleILi1ELi4ELi3EEENS4_18smem_ptr_flag_bitsILi8EEENSW_INS5_IJNSA_ILi8EEESG_EEENS5_IJSG_SB_EEEEEEEvNS4_8identityES13_S1D_vS1E_EENS_8epilogue10collective18CollectiveEpilogueINS1G_23Sm100TmaWarpSpecializedILi2ELi2ELi32ELb0ELb0EEEJSH_NS5_IJNSW_ISE_SB_EES1L_EEESI_SJ_SI_SJ_NS1G_6fusion15FusionCallbacksIS1K_NS1N_17LinearCombinationISI_fSI_fLNS_15FloatRoundStyleE2EEESH_S1M_JEEENS4_5SM1004TMEM4LOAD26SM100_TMEM_LOAD_16dp32b32xES13_NS14_INS15_ILi2ELi4ELi3EEES18_NSW_INS5_IJS19_SE_EEENS5_IJSE_SB_EEEEEEENS4_39AutoVectorizingCopyWithAssumedAlignmentILi128EEENS4_14SM90_TMA_STOREES21_S23_S23_EEEvvEEEEvNT_6ParamsE:
	.zero		2944


//--------------------- SYMBOLS --------------------------

	.type		.nv.reservedSmem.offset0,@object
	.size		.nv.reservedSmem.offset0,0x4
	.type		.nv.reservedSmem.cap,@object
	.size		.nv.reservedSmem.cap,0x4
	.type		__assertfail,@function
